def matmul_kernel(
    a_ptr,
    b_ptr,
    c_ptr,
    M,
    N,
    K,
    stride_am,
    stride_ak,
    stride_bk,
    stride_bn,
    stride_cm,
    stride_cn,
    BLOCK_M: tl.constexpr,
    BLOCK_N: tl.constexpr,
    BLOCK_K: tl.constexpr,
    GROUP_M: tl.constexpr,
):
    pid = tl.program_id(axis=0)
    num_pid_m = tl.cdiv(M, BLOCK_M)
    num_pid_n = tl.cdiv(N, BLOCK_N)
    num_pid_in_group = GROUP_M * num_pid_n
    group_id = pid // num_pid_in_group
    first_pid_m = group_id * GROUP_M
    group_size_m = min(num_pid_m - first_pid_m, GROUP_M)
    pid_m = first_pid_m + ((pid % num_pid_in_group) % group_size_m)
    pid_n = (pid % num_pid_in_group) // group_size_m

    offs_am = (pid_m * BLOCK_M + tl.arange(0, BLOCK_M)) % M
    offs_bn = (pid_n * BLOCK_N + tl.arange(0, BLOCK_N)) % N
    offs_k = tl.arange(0, BLOCK_K)
    a_ptrs = a_ptr + offs_am[:, None] * stride_am + offs_k[None, :] * stride_ak
    b_ptrs = b_ptr + offs_k[:, None] * stride_bk + offs_bn[None, :] * stride_bn

    acc = tl.zeros((BLOCK_M, BLOCK_N), dtype=tl.float32)
    for kk in range(0, tl.cdiv(K, BLOCK_K)):
        a = tl.load(a_ptrs, mask=offs_k[None, :] < K - kk * BLOCK_K, other=0.0)
        b = tl.load(b_ptrs, mask=offs_k[:, None] < K - kk * BLOCK_K, other=0.0)
        acc = tl.dot(a, b, acc)
        a_ptrs += BLOCK_K * stride_ak
        b_ptrs += BLOCK_K * stride_bk

    c = acc.to(c_ptr.dtype.element_ty)
    offs_cm = pid_m * BLOCK_M + tl.arange(0, BLOCK_M)
    offs_cn = pid_n * BLOCK_N + tl.arange(0, BLOCK_N)
    c_ptrs = c_ptr + offs_cm[:, None] * stride_cm + offs_cn[None, :] * stride_cn
    mask = (offs_cm[:, None] < M) & (offs_cn[None, :] < N)
    tl.store(c_ptrs, c, mask=mask)

# config = {"BLOCK_K": 64, "BLOCK_M": 64, "BLOCK_N": 128, "GROUP_M": 8, "arch": "sm_100", "dtype": "fp16", "num_ctas": 1, "num_stages": 3, "num_warps": 4}
# arch = sm_100


// ===== COMPILED SASS (sm_100a) =====

	.target	sm_100a

	.elftype	@"ET_EXEC"


//--------------------- .note.nv.tkinfo           --------------------------
	.section	.note.nv.tkinfo,"",@"SHT_NOTE"
	.sectionflags	@"SHF_NOTE_NV_TKINFO"
	.tkinfo
        /*0018*/ 	.word	0x00000081
        /*0030*/ 	.string	""
        /*0030*/ 	.string	"ptxas-blackwell"
        /*0030*/ 	.string	"Cuda compilation tools, release 12.9, V12.9.86"
        /*0030*/ 	.string	"Build cuda_12.9.r12.9/compiler.36037853_0"
        /*0030*/ 	.string	"-v  -suppress-debug-info  -lineinfo  -arch sm_100a "



//--------------------- .note.nv.cuver            --------------------------
	.section	.note.nv.cuver,"",@"SHT_NOTE"
	.sectionflags	@"SHF_NOTE_NV_CUVER"
        /*0018*/ 	.short	0x0001
        /*001a*/ 	.short	0x0064
        /*001c*/ 	.short	0x0001
        /*001e*/ 	.short	0x0000
        /*0020*/ 	.short	0x0001
        /*0022*/ 	.short	0x0000


//--------------------- .nv.info                  --------------------------
	.section	.nv.info,"",@"SHT_CUDA_INFO"
	.align	4


	//----- nvinfo : EIATTR_REGCOUNT
	.align		4
        /*0000*/ 	.byte	0x04, 0x2f
        /*0002*/ 	.short	(.L_4 - .L_3)
	.align		4
.L_3:
        /*0004*/ 	.word	index@(matmul_kernel)
        /*0008*/ 	.word	0x000000ff


	//----- nvinfo : EIATTR_FRAME_SIZE
	.align		4
.L_4:
        /*000c*/ 	.byte	0x04, 0x11
        /*000e*/ 	.short	(.L_6 - .L_5)
	.align		4
.L_5:
        /*0010*/ 	.word	index@($__internal_2_$__cuda_sm10x_tcgen05_guardrail_trap_unallocated_columns_being_dealloced)
        /*0014*/ 	.word	0x00000110


	//----- nvinfo : EIATTR_FRAME_SIZE
	.align		4
.L_6:
        /*0018*/ 	.byte	0x04, 0x11
        /*001a*/ 	.short	(.L_8 - .L_7)
	.align		4
.L_7:
        /*001c*/ 	.word	index@($__internal_1_$__cuda_sm10x_tcgen05_guardrail_trap_phase_invalid_during_alloc)
        /*0020*/ 	.word	0x00000110


	//----- nvinfo : EIATTR_FRAME_SIZE
	.align		4
.L_8:
        /*0024*/ 	.byte	0x04, 0x11
        /*0026*/ 	.short	(.L_10 - .L_9)
	.align		4
.L_9:
        /*0028*/ 	.word	index@($__internal_0_$__cuda_sm10x_tcgen05_guardrail_trap_col_being_dealloced_not_returned_by_alloc)
        /*002c*/ 	.word	0x00000110


	//----- nvinfo : EIATTR_FRAME_SIZE
	.align		4
.L_10:
        /*0030*/ 	.byte	0x04, 0x11
        /*0032*/ 	.short	(.L_12 - .L_11)
	.align		4
.L_11:
        /*0034*/ 	.word	index@(matmul_kernel)
        /*0038*/ 	.word	0x00000110


	//----- nvinfo : EIATTR_MIN_STACK_SIZE
	.align		4
.L_12:
        /*003c*/ 	.byte	0x04, 0x12
        /*003e*/ 	.short	(.L_14 - .L_13)
	.align		4
.L_13:
        /*0040*/ 	.word	index@(matmul_kernel)
        /*0044*/ 	.word	0x00000110
.L_14:


//--------------------- .nv.info.matmul_kernel    --------------------------
	.section	.nv.info.matmul_kernel,"",@"SHT_CUDA_INFO"
	.sectionflags	@""
	.align	4


	//----- nvinfo : EIATTR_CUDA_API_VERSION
	.align		4
        /*0000*/ 	.byte	0x04, 0x37
        /*0002*/ 	.short	(.L_16 - .L_15)
.L_15:
        /*0004*/ 	.word	0x00000081


	//----- nvinfo : EIATTR_KPARAM_INFO
	.align		4
.L_16:
        /*0008*/ 	.byte	0x04, 0x17
        /*000a*/ 	.short	(.L_18 - .L_17)
.L_17:
        /*000c*/ 	.word	0x00000000
        /*0010*/ 	.short	0x000d
        /*0012*/ 	.short	0x0048
        /*0014*/ 	.byte	0x00, 0xf4, 0x21, 0x00


	//----- nvinfo : EIATTR_KPARAM_INFO
	.align		4
.L_18:
        /*0018*/ 	.byte	0x04, 0x17
        /*001a*/ 	.short	(.L_20 - .L_19)
.L_19:
        /*001c*/ 	.word	0x00000000
        /*0020*/ 	.short	0x000c
        /*0022*/ 	.short	0x0040
        /*0024*/ 	.byte	0x00, 0xf4, 0x21, 0x00


	//----- nvinfo : EIATTR_KPARAM_INFO
	.align		4
.L_20:
        /*0028*/ 	.byte	0x04, 0x17
        /*002a*/ 	.short	(.L_22 - .L_21)
.L_21:
        /*002c*/ 	.word	0x00000000
        /*0030*/ 	.short	0x000b
        /*0032*/ 	.short	0x0038
        /*0034*/ 	.byte	0x00, 0xf0, 0x11, 0x00


	//----- nvinfo : EIATTR_KPARAM_INFO
	.align		4
.L_22:
        /*0038*/ 	.byte	0x04, 0x17
        /*003a*/ 	.short	(.L_24 - .L_23)
.L_23:
        /*003c*/ 	.word	0x00000000
        /*0040*/ 	.short	0x000a
        /*0042*/ 	.short	0x0034
        /*0044*/ 	.byte	0x00, 0xf0, 0x11, 0x00


	//----- nvinfo : EIATTR_KPARAM_INFO
	.align		4
.L_24:
        /*0048*/ 	.byte	0x04, 0x17
        /*004a*/ 	.short	(.L_26 - .L_25)
.L_25:
        /*004c*/ 	.word	0x00000000
        /*0050*/ 	.short	0x0009
        /*0052*/ 	.short	0x0030
        /*0054*/ 	.byte	0x00, 0xf0, 0x11, 0x00


	//----- nvinfo : EIATTR_KPARAM_INFO
	.align		4
.L_26:
        /*0058*/ 	.byte	0x04, 0x17
        /*005a*/ 	.short	(.L_28 - .L_27)
.L_27:
        /*005c*/ 	.word	0x00000000
        /*0060*/ 	.short	0x0008
        /*0062*/ 	.short	0x002c
        /*0064*/ 	.byte	0x00, 0xf0, 0x11, 0x00


	//----- nvinfo : EIATTR_KPARAM_INFO
	.align		4
.L_28:
        /*0068*/ 	.byte	0x04, 0x17
        /*006a*/ 	.short	(.L_30 - .L_29)
.L_29:
        /*006c*/ 	.word	0x00000000
        /*0070*/ 	.short	0x0007
        /*0072*/ 	.short	0x0028
        /*0074*/ 	.byte	0x00, 0xf0, 0x11, 0x00


	//----- nvinfo : EIATTR_KPARAM_INFO
	.align		4
.L_30:
        /*0078*/ 	.byte	0x04, 0x17
        /*007a*/ 	.short	(.L_32 - .L_31)
.L_31:
        /*007c*/ 	.word	0x00000000
        /*0080*/ 	.short	0x0006
        /*0082*/ 	.short	0x0024
        /*0084*/ 	.byte	0x00, 0xf0, 0x11, 0x00


	//----- nvinfo : EIATTR_KPARAM_INFO
	.align		4
.L_32:
        /*0088*/ 	.byte	0x04, 0x17
        /*008a*/ 	.short	(.L_34 - .L_33)
.L_33:
        /*008c*/ 	.word	0x00000000
        /*0090*/ 	.short	0x0005
        /*0092*/ 	.short	0x0020
        /*0094*/ 	.byte	0x00, 0xf0, 0x11, 0x00


	//----- nvinfo : EIATTR_KPARAM_INFO
	.align		4
.L_34:
        /*0098*/ 	.byte	0x04, 0x17
        /*009a*/ 	.short	(.L_36 - .L_35)
.L_35:
        /*009c*/ 	.word	0x00000000
        /*00a0*/ 	.short	0x0004
        /*00a2*/ 	.short	0x001c
        /*00a4*/ 	.byte	0x00, 0xf0, 0x11, 0x00


	//----- nvinfo : EIATTR_KPARAM_INFO
	.align		4
.L_36:
        /*00a8*/ 	.byte	0x04, 0x17
        /*00aa*/ 	.short	(.L_38 - .L_37)
.L_37:
        /*00ac*/ 	.word	0x00000000
        /*00b0*/ 	.short	0x0003
        /*00b2*/ 	.short	0x0018
        /*00b4*/ 	.byte	0x00, 0xf0, 0x11, 0x00


	//----- nvinfo : EIATTR_KPARAM_INFO
	.align		4
.L_38:
        /*00b8*/ 	.byte	0x04, 0x17
        /*00ba*/ 	.short	(.L_40 - .L_39)
.L_39:
        /*00bc*/ 	.word	0x00000000
        /*00c0*/ 	.short	0x0002
        /*00c2*/ 	.short	0x0010
        /*00c4*/ 	.byte	0x00, 0xf4, 0x21, 0x00


	//----- nvinfo : EIATTR_KPARAM_INFO
	.align		4
.L_40:
        /*00c8*/ 	.byte	0x04, 0x17
        /*00ca*/ 	.short	(.L_42 - .L_41)
.L_41:
        /*00cc*/ 	.word	0x00000000
        /*00d0*/ 	.short	0x0001
        /*00d2*/ 	.short	0x0008
        /*00d4*/ 	.byte	0x00, 0xf4, 0x21, 0x00


	//----- nvinfo : EIATTR_KPARAM_INFO
	.align		4
.L_42:
        /*00d8*/ 	.byte	0x04, 0x17
        /*00da*/ 	.short	(.L_44 - .L_43)
.L_43:
        /*00dc*/ 	.word	0x00000000
        /*00e0*/ 	.short	0x0000
        /*00e2*/ 	.short	0x0000
        /*00e4*/ 	.byte	0x00, 0xf4, 0x21, 0x00


	//----- nvinfo : EIATTR_AT_ENTRY_FRAGMENTS
	.align		4
.L_44:
        /*00e8*/ 	.byte	0x04, 0x4f
        /*00ea*/ 	.short	(.L_46 - .L_45)


	//   ....[0]....
.L_45:
        /*00ec*/ 	.word	0x00000004


	//----- nvinfo : EIATTR_RESERVED_SMEM_USED
	.align		4
.L_46:
        /*00f0*/ 	.byte	0x01, 0x41
	.zero		2


	//----- nvinfo : EIATTR_SPARSE_MMA_MASK
	.align		4
        /*00f4*/ 	.byte	0x03, 0x50
        /*00f6*/ 	.short	0x0000


	//----- nvinfo : EIATTR_TCGEN05_1CTA_USED
	.align		4
        /*00f8*/ 	.byte	0x01, 0x51
	.zero		2


	//----- nvinfo : EIATTR_MAXREG_COUNT
	.align		4
        /*00fc*/ 	.byte	0x03, 0x1b
        /*00fe*/ 	.short	0x00ff


	//----- nvinfo : EIATTR_NUM_BARRIERS
	.align		4
        /*0100*/ 	.byte	0x02, 0x4c
        /*0102*/ 	.byte	0x01
	.zero		1


	//----- nvinfo : EIATTR_ANNOTATIONS
	.align		4
        /*0104*/ 	.byte	0x04, 0x55
        /*0106*/ 	.short	(.L_48 - .L_47)


	//   ....[0]....
.L_47:
        /*0108*/ 	.word	0x00000001
        /*010c*/ 	.byte	0x30, 0x0a, 0x00, 0x00, 0x01, 0x00, 0x00, 0x00, 0xf0, 0x0a, 0x00, 0x00, 0x01, 0x00, 0x00, 0x00
        /* <DEDUP_REMOVED lines=67> */
        /*054c*/ 	.byte	0x40, 0xb5, 0x00, 0x00


	//----- nvinfo : EIATTR_INT_WARP_WIDE_INSTR_OFFSETS
	.align		4
.L_48:
        /*0550*/ 	.byte	0x04, 0x31
        /*0552*/ 	.short	(.L_50 - .L_49)


	//   ....[0]....
.L_49:
        /*0554*/ 	.word	0x00004230


	//   ....[1]....
        /*0558*/ 	.word	0x00004250


	//   ....[2]....
        /*055c*/ 	.word	0x00005c60


	//   ....[3]....
        /*0560*/ 	.word	0x0000ba30


	//   ....[4]....
        /*0564*/ 	.word	0x0000ba80


	//----- nvinfo : EIATTR_COOP_GROUP_MASK_REGIDS
	.align		4
.L_50:
        /*0568*/ 	.byte	0x04, 0x29
        /*056a*/ 	.short	(.L_52 - .L_51)


	//   ....[0]....
.L_51:
        /*056c*/ 	.word	0xffffffff


	//   ....[1]....
        /*0570*/ 	.word	0xffffffff


	//   ....[2]....
        /*0574*/ 	.word	0xffffffff


	//   ....[3]....
        /*0578*/ 	.word	0xffffffff


	//----- nvinfo : EIATTR_COOP_GROUP_INSTR_OFFSETS
	.align		4
.L_52:
        /*057c*/ 	.byte	0x04, 0x28
        /*057e*/ 	.short	(.L_54 - .L_53)


	//   ....[0]....
.L_53:
        /*0580*/ 	.word	0x00000080


	//   ....[1]....
        /*0584*/ 	.word	0x00000340


	//   ....[2]....
        /*0588*/ 	.word	0x0000b8c0


	//   ....[3]....
        /*058c*/ 	.word	0x0000bb30


	//----- nvinfo : EIATTR_VRC_CTA_INIT_COUNT
	.align		4
.L_54:
        /*0590*/ 	.byte	0x02, 0x4a
        /*0592*/ 	.byte	0x80
	.zero		1


	//----- nvinfo : EIATTR_MBARRIER_INSTR_OFFSETS
	.align		4
        /*0594*/ 	.byte	0x04, 0x39
        /*0596*/ 	.short	(.L_56 - .L_55)


	//   ....[0]....
.L_55:
        /*0598*/ 	.word	0x00004360
        /*059c*/ 	.word	0x000000ff
        /*05a0*/ 	.word	0x00000000
        /*05a4*/ 	.short	0x0100
        /*05a6*/ 	.byte	0x0b
	.zero		1


	//   ....[1]....
        /*05a8*/ 	.word	0x00005ca0
        /*05ac*/ 	.word	0x000000ff
        /*05b0*/ 	.word	0x0000c008
        /*05b4*/ 	.short	0x0100
        /*05b6*/ 	.byte	0x09
	.zero		1


	//   ....[2]....
        /*05b8*/ 	.word	0x00007880
        /*05bc*/ 	.word	0x000000ff
        /*05c0*/ 	.word	0x00000000
        /*05c4*/ 	.short	0x010a
        /*05c6*/ 	.byte	0x0b
	.zero		1


	//   ....[3]....
        /*05c8*/ 	.word	0x00009a00
        /*05cc*/ 	.word	0x000000ff
        /*05d0*/ 	.word	0x00000000
        /*05d4*/ 	.short	0x010a
        /*05d6*/ 	.byte	0x0b
	.zero		1


	//   ....[4]....
        /*05d8*/ 	.word	0x00009b00
        /*05dc*/ 	.word	0x000000ff
        /*05e0*/ 	.word	0x0000c000
        /*05e4*/ 	.short	0x0108
        /*05e6*/ 	.byte	0x09
	.zero		1


	//   ....[5]....
        /*05e8*/ 	.word	0x00009b40
        /*05ec*/ 	.word	0x000000ff
        /*05f0*/ 	.word	0x0000c008
        /*05f4*/ 	.short	0x0108
        /*05f6*/ 	.byte	0x09
	.zero		1


	//   ....[6]....
        /*05f8*/ 	.word	0x0000bb50
        /*05fc*/ 	.word	0x000000ff
        /*0600*/ 	.word	0x00000000
        /*0604*/ 	.short	0x010a
        /*0606*/ 	.byte	0x0b
	.zero		1


	//   ....[7]....
        /*0608*/ 	.word	0x0000bb80
        /*060c*/ 	.word	0x000000ff
        /*0610*/ 	.word	0x00000000
        /*0614*/ 	.short	0x010a
        /*0616*/ 	.byte	0x0b
	.zero		1


	//----- nvinfo : EIATTR_NUM_MBARRIERS
	.align		4
.L_56:
        /*0618*/ 	.byte	0x03, 0x38
        /*061a*/ 	.short	0x0002


	//----- nvinfo : EIATTR_EXIT_INSTR_OFFSETS
	.align		4
        /*061c*/ 	.byte	0x04, 0x1c
        /*061e*/ 	.short	(.L_58 - .L_57)


	//   ....[0]....
.L_57:
        /*0620*/ 	.word	0x0000bb40


	//----- nvinfo : EIATTR_REQNTID
	.align		4
.L_58:
        /*0624*/ 	.byte	0x04, 0x10
        /*0626*/ 	.short	(.L_60 - .L_59)
.L_59:
        /*0628*/ 	.word	0x00000080
        /*062c*/ 	.word	0x00000001
        /*0630*/ 	.word	0x00000001


	//----- nvinfo : EIATTR_CRS_STACK_SIZE
	.align		4
.L_60:
        /*0634*/ 	.byte	0x04, 0x1e
        /*0636*/ 	.short	(.L_62 - .L_61)
.L_61:
        /*0638*/ 	.word	0x00000000


	//----- nvinfo : EIATTR_CBANK_PARAM_SIZE
	.align		4
.L_62:
        /*063c*/ 	.byte	0x03, 0x19
        /*063e*/ 	.short	0x0050


	//----- nvinfo : EIATTR_PARAM_CBANK
	.align		4
        /*0640*/ 	.byte	0x04, 0x0a
        /*0642*/ 	.short	(.L_64 - .L_63)
	.align		4
.L_63:
        /*0644*/ 	.word	index@(.nv.constant0.matmul_kernel)
        /*0648*/ 	.short	0x0380
        /*064a*/ 	.short	0x0050


	//----- nvinfo : EIATTR_SW_WAR
	.align		4
.L_64:
        /*064c*/ 	.byte	0x04, 0x36
        /*064e*/ 	.short	(.L_66 - .L_65)
.L_65:
        /*0650*/ 	.word	0x00000008
.L_66:


//--------------------- .nv.compat                --------------------------
	.section	.nv.compat,"",@"SHT_CUDA_COMPAT_INFO"
	.align	4
        /*0000*/ 	.byte	0x02, 0x02, 0x02, 0x00, 0x02, 0x05, 0x05, 0x00, 0x02, 0x03, 0x00, 0x00, 0x02, 0x06, 0x01, 0x00


//--------------------- .nv.callgraph             --------------------------
	.section	.nv.callgraph,"",@"SHT_CUDA_CALLGRAPH"
	.align	4
	.sectionentsize	8
	.align		4
        /*0000*/ 	.word	0x00000000
	.align		4
        /*0004*/ 	.word	0xffffffff
	.align		4
        /*0008*/ 	.word	0x00000000
	.align		4
        /*000c*/ 	.word	0xfffffffe
	.align		4
        /*0010*/ 	.word	0x00000000
	.align		4
        /*0014*/ 	.word	0xfffffffd
	.align		4
        /*0018*/ 	.word	0x00000000
	.align		4
        /*001c*/ 	.word	0xfffffffc


//--------------------- .text.matmul_kernel       --------------------------
	.section	.text.matmul_kernel,"ax",@progbits
	.align	128
        .global         matmul_kernel
        .type           matmul_kernel,@function
        .size           matmul_kernel,(.L_x_20 - matmul_kernel)
        .other          matmul_kernel,@"STO_CUDA_ENTRY STV_DEFAULT"
matmul_kernel:
.text.matmul_kernel:
[----:B------:R-:W0:Y:S01]  /*0000*/  LDC R1, c[0x0][0x37c] ;  /* 0x0000df00ff017b82 */ /* 0x000e220000000800 */
[----:B------:R-:W1:Y:S01]  /*0010*/  S2R R0, SR_TID.X ;  /* 0x0000000000007919 */ /* 0x000e620000002100 */
[----:B0-----:R-:W-:Y:S01]  /*0020*/  VIADD R1, R1, 0xfffffef0 ;  /* 0xfffffef001017836 */ /* 0x001fe20000000000 */
[----:B------:R-:W0:Y:S01]  /*0030*/  LDCU.64 UR20, c[0x0][0x358] ;  /* 0x00006b00ff1477ac */ /* 0x000e220008000a00 */
[----:B-1----:R-:W-:-:S13]  /*0040*/  ISETP.GE.U32.AND P0, PT, R0, 0x20, PT ;  /* 0x000000200000780c */ /* 0x002fda0003f06070 */
[----:B------:R-:W-:Y:S02]  /*0050*/  VOTEU.ANY UP0, P0 ;  /* 0x0000000000ff7886 */ /* 0x000fe40000000100 */
[----:B------:R-:W-:Y:S05]  /*0060*/  BRA.U UP0, `(.L_x_0) ;  /* 0x0000000100b87547 */ /* 0x000fea000b800000 */
[----:B------:R-:W1:Y:S01]  /*0070*/  S2UR UR6, SR_CgaCtaId ;  /* 0x00000000000679c3 */ /* 0x000e620000008800 */
[----:B------:R-:W-:Y:S01]  /*0080*/  NOP ;  /* 0x0000000000007918 */ /* 0x000fe20000000000 */
[----:B------:R-:W-:Y:S02]  /*0090*/  UMOV UR4, 0x40 ;  /* 0x0000004000047882 */ /* 0x000fe40000000000 */
[----:B-1----:R-:W-:-:S09]  /*00a0*/  ULEA UR4, UR6, UR4, 0x18 ;  /* 0x0000000406047291 */ /* 0x002fd2000f8ec0ff */
[----:B------:R-:W1:Y:S01]  /*00b0*/  LDS.U8 R0, [UR4] ;  /* 0x00000004ff007984 */ /* 0x000e620008000000 */
[----:B------:R-:W-:Y:S02]  /*00c0*/  UMOV UR4, 0x400 ;  /* 0x0000040000047882 */ /* 0x000fe40000000000 */
[----:B------:R-:W-:Y:S01]  /*00d0*/  ULEA UR4, UR6, UR4, 0x18 ;  /* 0x0000000406047291 */ /* 0x000fe2000f8ec0ff */
[----:B-1----:R-:W-:-:S13]  /*00e0*/  ISETP.NE.AND P0, PT, R0, RZ, PT ;  /* 0x000000ff0000720c */ /* 0x002fda0003f05270 */
[----:B------:R-:W-:Y:S05]  /*00f0*/  @P0 BRA `(.L_x_1) ;  /* 0x00000000007c0947 */ /* 0x000fea0003800000 */
[----:B------:R-:W-:-:S13]  /*0100*/  ELECT P0, URZ, PT ;  /* 0x0000000000ff782f */ /* 0x000fda0003800000 */
[----:B------:R-:W-:Y:S05]  /*0110*/  @!P0 BRA `(.L_x_2) ;  /* 0x0000000000848947 */ /* 0x000fea0003800000 */
[----:B------:R-:W-:Y:S01]  /*0120*/  UMOV UR5, 0x4 ;  /* 0x0000000400057882 */ /* 0x000fe20000000000 */
[----:B------:R-:W-:Y:S02]  /*0130*/  IMAD.MOV.U32 R4, RZ, RZ, 0x1 ;  /* 0x00000001ff047424 */ /* 0x000fe400078e00ff */
[----:B------:R-:W-:Y:S02]  /*0140*/  IMAD.MOV.U32 R5, RZ, RZ, 0xf ;  /* 0x0000000fff057424 */ /* 0x000fe400078e00ff */
[----:B------:R-:W-:Y:S04]  /*0150*/  DEPBAR.LE SB1, 0x36 ;  /* 0x00009d800000791a */ /* 0x000fe80000000000 */
[----:B------:R-:W1:Y:S02]  /*0160*/  UTCATOMSWS.FIND_AND_SET.ALIGN UP1, UR5, UR5 ;  /* 0x00000005000575e3 */ /* 0x000e640008020800 */
[----:B-1----:R-:W-:-:S04]  /*0170*/  PLOP3.LUT P0, PT, PT, PT, UP1, 0x80, 0x8 ;  /* 0x000000000008781c */ /* 0x002fc80003f0f018 */
[----:B------:R-:W-:-:S04]  /*0180*/  SEL R0, RZ, 0xffffffff, !P0 ;  /* 0xffffffffff007807 */ /* 0x000fc80004000000 */
[----:B------:R-:W-:Y:S01]  /*0190*/  ISETP.NE.AND P0, PT, R0, RZ, PT ;  /* 0x000000ff0000720c */ /* 0x000fe20003f05270 */
[----:B------:R-:W-:-:S12]  /*01a0*/  IMAD.U32 R0, RZ, RZ, UR5 ;  /* 0x00000005ff007e24 */ /* 0x000fd8000f8e00ff */
[----:B------:R-:W-:Y:S05]  /*01b0*/  @P0 BRA `(.L_x_3) ;  /* 0x0000000000240947 */ /* 0x000fea0003800000 */
.L_x_4:
[----:B------:R-:W-:Y:S05]  /*01c0*/  NANOSLEEP 0x64 ;  /* 0x000000640000795d */ /* 0x000fea0003800000 */
[----:B------:R-:W-:-:S05]  /*01d0*/  UMOV UR5, 0x4 ;  /* 0x0000000400057882 */ /* 0x000fca0000000000 */
[----:B------:R-:W-:Y:S04]  /*01e0*/  DEPBAR.LE SB1, 0x36 ;  /* 0x00009d800000791a */ /* 0x000fe80000000000 */
[----:B------:R-:W1:Y:S02]  /*01f0*/  UTCATOMSWS.FIND_AND_SET.ALIGN UP1, UR5, UR5 ;  /* 0x00000005000575e3 */ /* 0x000e640008020800 */
[----:B-1----:R-:W-:-:S04]  /*0200*/  PLOP3.LUT P0, PT, PT, PT, UP1, 0x80, 0x8 ;  /* 0x000000000008781c */ /* 0x002fc80003f0f018 */
[----:B------:R-:W-:-:S04]  /*0210*/  SEL R0, RZ, 0xffffffff, !P0 ;  /* 0xffffffffff007807 */ /* 0x000fc80004000000 */
[----:B------:R-:W-:Y:S01]  /*0220*/  ISETP.NE.AND P0, PT, R0, RZ, PT ;  /* 0x000000ff0000720c */ /* 0x000fe20003f05270 */
[----:B------:R-:W-:-:S12]  /*0230*/  IMAD.U32 R0, RZ, RZ, UR5 ;  /* 0x00000005ff007e24 */ /* 0x000fd8000f8e00ff */
[----:B------:R-:W-:Y:S05]  /*0240*/  @!P0 BRA `(.L_x_4) ;  /* 0xfffffffc00dc8947 */ /* 0x000fea000383ffff */
.L_x_3:
[C---:B------:R-:W-:Y:S01]  /*0250*/  VIADD R3, R0.reuse, 0x10 ;  /* 0x0000001000037836 */ /* 0x040fe20000000000 */
[----:B------:R-:W-:Y:S01]  /*0260*/  UMOV UR5, 0x50 ;  /* 0x0000005000057882 */ /* 0x000fe20000000000 */
[----:B------:R-:W-:Y:S01]  /*0270*/  SHF.L.U32 R2, R5, R0, RZ ;  /* 0x0000000005027219 */ /* 0x000fe200000006ff */
[----:B------:R-:W-:Y:S01]  /*0280*/  ULEA UR5, UR6, UR5, 0x18 ;  /* 0x0000000506057291 */ /* 0x000fe2000f8ec0ff */
[----:B------:R-:W-:Y:S01]  /*0290*/  IMAD.SHL.U32 R0, R0, 0x20, RZ ;  /* 0x0000002000007824 */ /* 0x000fe200078e00ff */
[----:B------:R-:W-:-:S04]  /*02a0*/  SHF.L.U32 R3, R4, R3, RZ ;  /* 0x0000000304037219 */ /* 0x000fc800000006ff */
[----:B------:R-:W-:-:S05]  /*02b0*/  LOP3.LUT R2, R3, R2, RZ, 0xfc, !PT ;  /* 0x0000000203027212 */ /* 0x000fca00078efcff */
[----:B------:R1:W-:Y:S04]  /*02c0*/  ATOMS.OR RZ, [UR5], R2 ;  /* 0x00000002ffff798c */ /* 0x0003e8000b000005 */
[----:B------:R1:W-:Y:S01]  /*02d0*/  STS [UR4], R0 ;  /* 0x00000000ff007988 */ /* 0x0003e20008000804 */
[----:B------:R-:W-:Y:S05]  /*02e0*/  BRA `(.L_x_2) ;  /* 0x0000000000107947 */ /* 0x000fea0003800000 */
.L_x_1:
[----:B------:R-:W-:Y:S01]  /*02f0*/  IMAD.MOV.U32 R0, RZ, RZ, -0x1 ;  /* 0xffffffffff007424 */ /* 0x000fe200078e00ff */
[----:B------:R-:W-:-:S04]  /*0300*/  MOV R2, 0x330 ;  /* 0x0000033000027802 */ /* 0x000fc80000000f00 */
[----:B------:R1:W-:Y:S03]  /*0310*/  STS [UR4], R0 ;  /* 0x00000000ff007988 */ /* 0x0003e60008000804 */
[----:B01----:R-:W-:Y:S05]  /*0320*/  CALL.REL.NOINC `($__internal_1_$__cuda_sm10x_tcgen05_guardrail_trap_phase_invalid_during_alloc) ;  /* 0x000000b8002c7944 */ /* 0x003fea0003c00000 */
.L_x_2:
[----:B------:R-:W-:Y:S05]  /*0330*/  WARPSYNC.ALL ;  /* 0x0000000000007948 */ /* 0x000fea0003800000 */
[----:B------:R-:W-:Y:S01]  /*0340*/  NOP ;  /* 0x0000000000007918 */ /* 0x000fe20000000000 */
.L_x_0:
[----:B------:R-:W2:Y:S01]  /*0350*/  LDC.64 R22, c[0x0][0x398] ;  /* 0x0000e600ff167b82 */ /* 0x000ea20000000a00 */
[----:B------:R-:W3:Y:S01]  /*0360*/  S2R R7, SR_CTAID.X ;  /* 0x0000000000077919 */ /* 0x000ee20000002500 */
[----:B------:R-:W-:Y:S01]  /*0370*/  UMOV UR9, 0x400 ;  /* 0x0000040000097882 */ /* 0x000fe20000000000 */
[----:B------:R-:W-:Y:S01]  /*0380*/  PRMT R194, RZ, 0x7610, R194 ;  /* 0x00007610ffc27816 */ /* 0x000fe200000000c2 */
[----:B------:R-:W4:Y:S01]  /*0390*/  LDCU.128 UR16, c[0x0][0x380] ;  /* 0x00007000ff1077ac */ /* 0x000f220008000c00 */
[----:B------:R-:W5:Y:S03]  /*03a0*/  S2R R101, SR_TID.X ;  /* 0x0000000000657919 */ /* 0x000f660000002100 */
[----:B------:R-:W1:Y:S01]  /*03b0*/  S2UR UR4, SR_CgaCtaId ;  /* 0x00000000000479c3 */ /* 0x000e620000008800 */
[----:B------:R-:W-:Y:S01]  /*03c0*/  UMOV UR6, 0x1 ;  /* 0x0000000100067882 */ /* 0x000fe20000000000 */
[----:B-12---:R-:W-:Y:S01]  /*03d0*/  VIADD R0, R23, 0x7f ;  /* 0x0000007f17007836 */ /* 0x006fe20000000000 */
[----:B------:R-:W-:-:S02]  /*03e0*/  IABS R13, R23 ;  /* 0x00000017000d7213 */ /* 0x000fc40000000000 */
[----:B------:R-:W-:Y:S02]  /*03f0*/  LOP3.LUT R168, RZ, R23, RZ, 0x33, !PT ;  /* 0x00000017ffa87212 */ /* 0x000fe400078e33ff */
[----:B------:R-:W-:Y:S01]  /*0400*/  SHF.R.S32.HI R3, RZ, 0x1f, R0 ;  /* 0x0000001fff037819 */ /* 0x000fe20000011400 */
[----:B------:R-:W-:-:S03]  /*0410*/  ULEA UR9, UR4, UR9, 0x18 ;  /* 0x0000000904097291 */ /* 0x000fc6000f8ec0ff */
[----:B------:R-:W-:Y:S02]  /*0420*/  LEA.HI R3, R3, R0, RZ, 0x7 ;  /* 0x0000000003037211 */ /* 0x000fe400078f38ff */
[----:B---3--:R-:W-:Y:S01]  /*0430*/  IABS R8, R7 ;  /* 0x0000000700087213 */ /* 0x008fe20000000000 */
[----:B------:R-:W-:Y:S01]  /*0440*/  UIADD3 UR11, UPT, UPT, UR9, 0xc000, URZ ;  /* 0x0000c000090b7890 */ /* 0x000fe2000fffe0ff */
[----:B------:R-:W-:Y:S02]  /*0450*/  SHF.R.S32.HI R3, RZ, 0x7, R3 ;  /* 0x00000007ff037819 */ /* 0x000fe40000011403 */
[----:B-----5:R-:W-:Y:S02]  /*0460*/  SHF.R.U32.HI R193, RZ, 0x6, R101 ;  /* 0x00000006ffc17819 */ /* 0x020fe40000011665 */
[----:B------:R-:W-:Y:S01]  /*0470*/  LOP3.LUT R219, R101, 0x3f, RZ, 0xc0, !PT ;  /* 0x0000003f65db7812 */ /* 0x000fe200078ec0ff */
[----:B------:R-:W-:Y:S01]  /*0480*/  IMAD.SHL.U32 R4, R3, 0x8, RZ ;  /* 0x0000000803047824 */ /* 0x000fe200078e00ff */
[----:B------:R-:W-:-:S02]  /*0490*/  SGXT.U32 R193, R193, 0x1 ;  /* 0x00000001c1c1781a */ /* 0x000fc40000000000 */
[----:B------:R-:W-:Y:S02]  /*04a0*/  SHF.R.U32.HI R214, RZ, 0x5, R101 ;  /* 0x00000005ffd67819 */ /* 0x000fe40000011665 */
[-C--:B------:R-:W-:Y:S02]  /*04b0*/  IABS R5, R4.reuse ;  /* 0x0000000400057213 */ /* 0x080fe40000000000 */
[----:B------:R-:W-:Y:S02]  /*04c0*/  IABS R10, R4 ;  /* 0x00000004000a7213 */ /* 0x000fe40000000000 */
[----:B------:R-:W1:Y:S08]  /*04d0*/  I2F.RP R0, R5 ;  /* 0x0000000500007306 */ /* 0x000e700000209400 */
[----:B-1----:R-:W1:Y:S02]  /*04e0*/  MUFU.RCP R0, R0 ;  /* 0x0000000000007308 */ /* 0x002e640000001000 */
[----:B-1----:R-:W-:-:S02]  /*04f0*/  VIADD R2, R0, 0xffffffe ;  /* 0x0ffffffe00027836 */ /* 0x002fc40000000000 */
[----:B------:R-:W-:-:S04]  /*0500*/  IMAD.MOV R0, RZ, RZ, -R10 ;  /* 0x000000ffff007224 */ /* 0x000fc800078e0a0a */
[----:B------:R1:W2:Y:S02]  /*0510*/  F2I.FTZ.U32.TRUNC.NTZ R3, R2 ;  /* 0x0000000200037305 */ /* 0x0002a4000021f000 */
[----:B-1----:R-:W-:Y:S02]  /*0520*/  IMAD.MOV.U32 R2, RZ, RZ, RZ ;  /* 0x000000ffff027224 */ /* 0x002fe400078e00ff */
[----:B--2---:R-:W-:-:S04]  /*0530*/  IMAD.MOV R6, RZ, RZ, -R3 ;  /* 0x000000ffff067224 */ /* 0x004fc800078e0a03 */
[----:B------:R-:W-:Y:S02]  /*0540*/  IMAD R9, R6, R5, RZ ;  /* 0x0000000506097224 */ /* 0x000fe400078e02ff */
[----:B------:R-:W-:Y:S02]  /*0550*/  IMAD.MOV.U32 R6, RZ, RZ, R8 ;  /* 0x000000ffff067224 */ /* 0x000fe400078e0008 */
[----:B------:R-:W-:-:S06]  /*0560*/  IMAD.HI.U32 R3, R3, R9, R2 ;  /* 0x0000000903037227 */ /* 0x000fcc00078e0002 */
[----:B------:R-:W-:-:S04]  /*0570*/  IMAD.HI.U32 R3, R3, R6, RZ ;  /* 0x0000000603037227 */ /* 0x000fc800078e00ff */
[----:B------:R-:W-:Y:S01]  /*0580*/  IMAD R0, R3, R0, R6 ;  /* 0x0000000003007224 */ /* 0x000fe200078e0206 */
[----:B------:R-:W-:Y:S01]  /*0590*/  IABS R6, R22 ;  /* 0x0000001600067213 */ /* 0x000fe20000000000 */
[----:B------:R-:W-:Y:S03]  /*05a0*/  BAR.SYNC.DEFER_BLOCKING 0x0 ;  /* 0x0000000000007b1d */ /* 0x000fe60000010000 */
[----:B------:R-:W-:-:S13]  /*05b0*/  ISETP.GT.U32.AND P1, PT, R5, R0, PT ;  /* 0x000000000500720c */ /* 0x000fda0003f24070 */
[----:B------:R-:W-:Y:S02]  /*05c0*/  @!P1 IMAD.IADD R0, R0, 0x1, -R5 ;  /* 0x0000000100009824 */ /* 0x000fe400078e0a05 */
[----:B------:R-:W-:Y:S01]  /*05d0*/  @!P1 VIADD R3, R3, 0x1 ;  /* 0x0000000103039836 */ /* 0x000fe20000000000 */
[----:B------:R-:W-:Y:S02]  /*05e0*/  ISETP.NE.AND P1, PT, R4, RZ, PT ;  /* 0x000000ff0400720c */ /* 0x000fe40003f25270 */
[----:B------:R-:W-:Y:S02]  /*05f0*/  ISETP.GE.U32.AND P0, PT, R0, R5, PT ;  /* 0x000000050000720c */ /* 0x000fe40003f06070 */
[----:B------:R-:W-:-:S04]  /*0600*/  LOP3.LUT R0, R7, R4, RZ, 0x3c, !PT ;  /* 0x0000000407007212 */ /* 0x000fc800078e3cff */
[----:B------:R-:W-:Y:S01]  /*0610*/  ISETP.GE.AND P2, PT, R0, RZ, PT ;  /* 0x000000ff0000720c */ /* 0x000fe20003f46270 */
[----:B------:R-:W-:-:S06]  /*0620*/  VIADD R0, R22, 0x3f ;  /* 0x0000003f16007836 */ /* 0x000fcc0000000000 */
[----:B------:R-:W-:-:S04]  /*0630*/  @P0 VIADD R3, R3, 0x1 ;  /* 0x0000000103030836 */ /* 0x000fc80000000000 */
[----:B------:R-:W-:Y:S01]  /*0640*/  IMAD.MOV.U32 R2, RZ, RZ, R3 ;  /* 0x000000ffff027224 */ /* 0x000fe200078e0003 */
[----:B------:R-:W-:-:S03]  /*0650*/  SHF.R.S32.HI R3, RZ, 0x1f, R0 ;  /* 0x0000001fff037819 */ /* 0x000fc60000011400 */
[----:B------:R-:W-:Y:S01]  /*0660*/  @!P2 IMAD.MOV R2, RZ, RZ, -R2 ;  /* 0x000000ffff02a224 */ /* 0x000fe200078e0a02 */
[----:B------:R-:W-:Y:S02]  /*0670*/  @!P1 LOP3.LUT R2, RZ, R4, RZ, 0x33, !PT ;  /* 0x00000004ff029212 */ /* 0x000fe400078e33ff */
[----:B------:R-:W-:-:S03]  /*0680*/  LEA.HI R3, R3, R0, RZ, 0x6 ;  /* 0x0000000003037211 */ /* 0x000fc600078f30ff */
[----:B------:R-:W-:-:S05]  /*0690*/  IMAD.SHL.U32 R10, R2, 0x8, RZ ;  /* 0x00000008020a7824 */ /* 0x000fca00078e00ff */
[----:B------:R-:W-:-:S04]  /*06a0*/  LEA.HI.SX32 R3, R3, -R10, 0x1a ;  /* 0x8000000a03037211 */ /* 0x000fc800078fd2ff */
[----:B------:R-:W-:Y:S01]  /*06b0*/  VIMNMX R11, PT, PT, R3, 0x8, PT ;  /* 0x00000008030b7848 */ /* 0x000fe20003fe0100 */
[----:B------:R-:W-:Y:S02]  /*06c0*/  IMAD.MOV R3, RZ, RZ, -R2 ;  /* 0x000000ffff037224 */ /* 0x000fe400078e0a02 */
[----:B------:R-:W-:Y:S01]  /*06d0*/  IMAD.MOV.U32 R2, RZ, RZ, R6 ;  /* 0x000000ffff027224 */ /* 0x000fe200078e0006 */
[----:B------:R-:W-:Y:S01]  /*06e0*/  IABS R9, R11 ;  /* 0x0000000b00097213 */ /* 0x000fe20000000000 */
[----:B------:R-:W-:Y:S01]  /*06f0*/  IMAD R12, R4, R3, R7 ;  /* 0x00000003040c7224 */ /* 0x000fe200078e0207 */
[----:B------:R-:W-:Y:S01]  /*0700*/  IABS R7, R11 ;  /* 0x0000000b00077213 */ /* 0x000fe20000000000 */
[----:B------:R-:W-:Y:S01]  /*0710*/  IMAD.MOV.U32 R4, RZ, RZ, RZ ;  /* 0x000000ffff047224 */ /* 0x000fe200078e00ff */
[----:B------:R-:W1:Y:S08]  /*0720*/  I2F.RP R0, R9 ;  /* 0x0000000900007306 */ /* 0x000e700000209400 */
[----:B------:R-:W2:Y:S08]  /*0730*/  I2F.RP R6, R2 ;  /* 0x0000000200067306 */ /* 0x000eb00000209400 */
[----:B-1----:R-:W1:Y:S08]  /*0740*/  MUFU.RCP R0, R0 ;  /* 0x0000000000007308 */ /* 0x002e700000001000 */
[----:B--2---:R-:W-:Y:S01]  /*0750*/  MUFU.RCP R6, R6 ;  /* 0x0000000600067308 */ /* 0x004fe20000001000 */
[----:B-1----:R-:W-:Y:S01]  /*0760*/  VIADD R5, R0, 0xffffffe ;  /* 0x0ffffffe00057836 */ /* 0x002fe20000000000 */
[----:B------:R-:W-:-:S06]  /*0770*/  IABS R0, R12 ;  /* 0x0000000c00007213 */ /* 0x000fcc0000000000 */
[----:B------:R-:W1:Y:S02]  /*0780*/  F2I.FTZ.U32.TRUNC.NTZ R5, R5 ;  /* 0x0000000500057305 */ /* 0x000e64000021f000 */
[----:B-1----:R-:W-:-:S04]  /*0790*/  IMAD.MOV R8, RZ, RZ, -R5 ;  /* 0x000000ffff087224 */ /* 0x002fc800078e0a05 */
[----:B------:R-:W-:-:S04]  /*07a0*/  IMAD R3, R8, R9, RZ ;  /* 0x0000000908037224 */ /* 0x000fc800078e02ff */
[----:B------:R-:W-:-:S04]  /*07b0*/  IMAD.HI.U32 R4, R5, R3, R4 ;  /* 0x0000000305047227 */ /* 0x000fc800078e0004 */
[----:B------:R-:W-:Y:S02]  /*07c0*/  IMAD.MOV.U32 R3, RZ, RZ, R13 ;  /* 0x000000ffff037224 */ /* 0x000fe400078e000d */
[----:B------:R-:W-:Y:S02]  /*07d0*/  IMAD.MOV.U32 R5, RZ, RZ, R0 ;  /* 0x000000ffff057224 */ /* 0x000fe400078e0000 */
[----:B------:R-:W1:Y:S01]  /*07e0*/  I2F.RP R8, R3 ;  /* 0x0000000300087306 */ /* 0x000e620000209400 */
[----:B------:R-:W-:Y:S02]  /*07f0*/  IMAD.MOV R0, RZ, RZ, -R7 ;  /* 0x000000ffff007224 */ /* 0x000fe400078e0a07 */
[----:B------:R-:W-:-:S04]  /*0800*/  IMAD.HI.U32 R4, R4, R5, RZ ;  /* 0x0000000504047227 */ /* 0x000fc800078e00ff */
[----:B------:R-:W-:Y:S02]  /*0810*/  IMAD R0, R4, R0, R5 ;  /* 0x0000000004007224 */ /* 0x000fe400078e0205 */
[----:B------:R-:W-:-:S03]  /*0820*/  VIADD R5, R6, 0xffffffe ;  /* 0x0ffffffe06057836 */ /* 0x000fc60000000000 */
[----:B------:R-:W-:Y:S01]  /*0830*/  ISETP.GT.U32.AND P1, PT, R9, R0, PT ;  /* 0x000000000900720c */ /* 0x000fe20003f24070 */
[----:B-1----:R-:W1:Y:S08]  /*0840*/  MUFU.RCP R8, R8 ;  /* 0x0000000800087308 */ /* 0x002e700000001000 */
[----:B------:R-:W2:Y:S04]  /*0850*/  F2I.FTZ.U32.TRUNC.NTZ R5, R5 ;  /* 0x0000000500057305 */ /* 0x000ea8000021f000 */
[----:B------:R-:W-:-:S02]  /*0860*/  @!P1 IMAD.IADD R0, R0, 0x1, -R9 ;  /* 0x0000000100009824 */ /* 0x000fc400078e0a09 */
[----:B------:R-:W-:Y:S01]  /*0870*/  @!P1 VIADD R4, R4, 0x1 ;  /* 0x0000000104049836 */ /* 0x000fe20000000000 */
[----:B------:R-:W-:Y:S02]  /*0880*/  ISETP.NE.AND P1, PT, R11, RZ, PT ;  /* 0x000000ff0b00720c */ /* 0x000fe40003f25270 */
[----:B------:R-:W-:Y:S02]  /*0890*/  ISETP.GE.U32.AND P0, PT, R0, R9, PT ;  /* 0x000000090000720c */ /* 0x000fe40003f06070 */
[----:B------:R-:W-:Y:S01]  /*08a0*/  LOP3.LUT R0, R12, R11, RZ, 0x3c, !PT ;  /* 0x0000000b0c007212 */ /* 0x000fe200078e3cff */
[----:B-1----:R-:W-:-:S03]  /*08b0*/  VIADD R7, R8, 0xffffffe ;  /* 0x0ffffffe08077836 */ /* 0x002fc60000000000 */
[----:B------:R-:W-:Y:S01]  /*08c0*/  ISETP.GE.AND P2, PT, R0, RZ, PT ;  /* 0x000000ff0000720c */ /* 0x000fe20003f46270 */
[----:B--2---:R-:W-:Y:S02]  /*08d0*/  IMAD.MOV R9, RZ, RZ, -R5 ;  /* 0x000000ffff097224 */ /* 0x004fe400078e0a05 */
[----:B------:R-:W1:Y:S02]  /*08e0*/  F2I.FTZ.U32.TRUNC.NTZ R7, R7 ;  /* 0x0000000700077305 */ /* 0x000e64000021f000 */
[----:B------:R-:W-:Y:S02]  /*08f0*/  IMAD R9, R9, R2, RZ ;  /* 0x0000000209097224 */ /* 0x000fe400078e02ff */
[----:B------:R-:W-:-:S04]  /*0900*/  @P0 VIADD R4, R4, 0x1 ;  /* 0x0000000104040836 */ /* 0x000fc80000000000 */
[----:B------:R-:W-:Y:S02]  /*0910*/  IMAD.MOV.U32 R20, RZ, RZ, R4 ;  /* 0x000000ffff147224 */ /* 0x000fe400078e0004 */
[----:B------:R-:W-:Y:S02]  /*0920*/  IMAD.MOV.U32 R4, RZ, RZ, RZ ;  /* 0x000000ffff047224 */ /* 0x000fe400078e00ff */
[----:B------:R-:W-:Y:S01]  /*0930*/  @!P2 IMAD.MOV R20, RZ, RZ, -R20 ;  /* 0x000000ffff14a224 */ /* 0x000fe200078e0a14 */
[----:B------:R-:W-:Y:S01]  /*0940*/  @!P1 LOP3.LUT R20, RZ, R11, RZ, 0x33, !PT ;  /* 0x0000000bff149212 */ /* 0x000fe200078e33ff */
[----:B-1----:R-:W-:Y:S02]  /*0950*/  IMAD.MOV R6, RZ, RZ, -R7 ;  /* 0x000000ffff067224 */ /* 0x002fe400078e0a07 */
[----:B------:R-:W-:-:S04]  /*0960*/  IMAD.HI.U32 R5, R5, R9, R4 ;  /* 0x0000000905057227 */ /* 0x000fc800078e0004 */
[----:B------:R-:W-:Y:S02]  /*0970*/  IMAD.MOV R0, RZ, RZ, -R20 ;  /* 0x000000ffff007224 */ /* 0x000fe400078e0a14 */
[----:B------:R-:W-:Y:S02]  /*0980*/  IMAD R9, R6, R3, RZ ;  /* 0x0000000306097224 */ /* 0x000fe400078e02ff */
[----:B------:R-:W-:Y:S02]  /*0990*/  IMAD.MOV.U32 R6, RZ, RZ, RZ ;  /* 0x000000ffff067224 */ /* 0x000fe400078e00ff */
[----:B------:R-:W-:Y:S02]  /*09a0*/  IMAD R0, R11, R0, R12 ;  /* 0x000000000b007224 */ /* 0x000fe400078e020c */
[----:B------:R-:W-:Y:S02]  /*09b0*/  IMAD.SHL.U32 R20, R20, 0x80, RZ ;  /* 0x0000008014147824 */ /* 0x000fe400078e00ff */
[----:B------:R-:W-:-:S03]  /*09c0*/  IMAD.HI.U32 R4, R7, R9, R6 ;  /* 0x0000000907047227 */ /* 0x000fc600078e0006 */
[--C-:B------:R-:W-:Y:S01]  /*09d0*/  LOP3.LUT R146, R20, 0x2, R193.reuse, 0xfe, !PT ;  /* 0x0000000214927812 */ /* 0x100fe200078efec1 */
[----:B------:R-:W-:Y:S01]  /*09e0*/  IMAD.IADD R7, R10, 0x1, R0 ;  /* 0x000000010a077824 */ /* 0x000fe200078e0200 */
[C---:B------:R-:W-:Y:S02]  /*09f0*/  LOP3.LUT R0, R20.reuse, R193, RZ, 0xfc, !PT ;  /* 0x000000c114007212 */ /* 0x040fe400078efcff */
[C---:B------:R-:W-:Y:S01]  /*0a00*/  LOP3.LUT R144, R20.reuse, 0x6, R193, 0xfe, !PT ;  /* 0x0000000614907812 */ /* 0x040fe200078efec1 */
[----:B------:R-:W-:Y:S01]  /*0a10*/  IMAD R147, R7, 0x40, R219 ;  /* 0x0000004007937824 */ /* 0x000fe200078e02db */
[----:B------:R-:W-:Y:S01]  /*0a20*/  LOP3.LUT R143, R20, 0x8, R193, 0xfe, !PT ;  /* 0x00000008148f7812 */ /* 0x000fe200078efec1 */
[----:B------:R-:W-:Y:S01]  /*0a30*/  STL [R1+0x80], R146 ;  /* 0x0000809201007387 */ /* 0x000fe20000100800 */
[----:B------:R-:W-:Y:S02]  /*0a40*/  IABS R12, R0 ;  /* 0x00000000000c7213 */ /* 0x000fe40000000000 */
[----:B------:R-:W-:-:S02]  /*0a50*/  IABS R13, R146 ;  /* 0x00000092000d7213 */ /* 0x000fc40000000000 */
[----:B------:R-:W-:Y:S01]  /*0a60*/  IABS R17, R144 ;  /* 0x0000009000117213 */ /* 0x000fe20000000000 */
[----:B------:R-:W-:Y:S01]  /*0a70*/  IMAD.HI.U32 R6, R4, R12, RZ ;  /* 0x0000000c04067227 */ /* 0x000fe200078e00ff */
[----:B------:R-:W-:Y:S02]  /*0a80*/  IABS R19, R143 ;  /* 0x0000008f00137213 */ /* 0x000fe40000000000 */
[--C-:B------:R-:W-:Y:S01]  /*0a90*/  LOP3.LUT R145, R20, 0x4, R193.reuse, 0xfe, !PT ;  /* 0x0000000414917812 */ /* 0x100fe200078efec1 */
[----:B------:R-:W-:Y:S01]  /*0aa0*/  IMAD.HI.U32 R8, R4, R13, RZ ;  /* 0x0000000d04087227 */ /* 0x000fe200078e00ff */
[--C-:B------:R-:W-:Y:S02]  /*0ab0*/  LOP3.LUT R142, R20, 0xa, R193.reuse, 0xfe, !PT ;  /* 0x0000000a148e7812 */ /* 0x100fe400078efec1 */
[----:B------:R-:W-:Y:S01]  /*0ac0*/  IABS R15, R145 ;  /* 0x00000091000f7213 */ /* 0x000fe20000000000 */
[----:B------:R-:W-:Y:S01]  /*0ad0*/  IMAD.HI.U32 R10, R4, R17, RZ ;  /* 0x00000011040a7227 */ /* 0x000fe200078e00ff */
[C-C-:B------:R-:W-:Y:S01]  /*0ae0*/  LOP3.LUT R141, R20.reuse, 0xc, R193.reuse, 0xfe, !PT ;  /* 0x0000000c148d7812 */ /* 0x140fe200078efec1 */
[----:B------:R-:W-:Y:S01]  /*0af0*/  STL [R1+0x7c], R145 ;  /* 0x00007c9101007387 */ /* 0x000fe20000100800 */
[--C-:B------:R-:W-:Y:S01]  /*0b00*/  LOP3.LUT R140, R20, 0xe, R193.reuse, 0xfe, !PT ;  /* 0x0000000e148c7812 */ /* 0x100fe200078efec1 */
[----:B------:R-:W-:Y:S01]  /*0b10*/  IMAD.HI.U32 R11, R4, R19, RZ ;  /* 0x00000013040b7227 */ /* 0x000fe200078e00ff */
[C-C-:B------:R-:W-:Y:S01]  /*0b20*/  LOP3.LUT R139, R20.reuse, 0x10, R193.reuse, 0xfe, !PT ;  /* 0x00000010148b7812 */ /* 0x140fe200078efec1 */
[----:B------:R-:W-:Y:S01]  /*0b30*/  STL [R1+0x8], R144 ;  /* 0x0000089001007387 */ /* 0x000fe20000100800 */
[C---:B------:R-:W-:Y:S01]  /*0b40*/  LOP3.LUT R138, R20.reuse, 0x12, R193, 0xfe, !PT ;  /* 0x00000012148a7812 */ /* 0x040fe200078efec1 */
[----:B------:R-:W-:Y:S01]  /*0b50*/  IMAD.MOV R6, RZ, RZ, -R6 ;  /* 0x000000ffff067224 */ /* 0x000fe200078e0a06 */
[----:B------:R-:W-:Y:S01]  /*0b60*/  IABS R21, R140 ;  /* 0x0000008c00157213 */ /* 0x000fe20000000000 */
[----:B------:R-:W-:Y:S01]  /*0b70*/  IMAD.MOV R14, RZ, RZ, -R8 ;  /* 0x000000ffff0e7224 */ /* 0x000fe200078e0a08 */
[----:B------:R-:W-:Y:S01]  /*0b80*/  IABS R25, R139 ;  /* 0x0000008b00197213 */ /* 0x000fe20000000000 */
[----:B------:R-:W-:Y:S01]  /*0b90*/  IMAD.MOV R18, RZ, RZ, -R10 ;  /* 0x000000ffff127224 */ /* 0x000fe200078e0a0a */
[----:B------:R-:W-:Y:S01]  /*0ba0*/  IABS R27, R138 ;  /* 0x0000008a001b7213 */ /* 0x000fe20000000000 */
[----:B------:R-:W-:Y:S01]  /*0bb0*/  IMAD.MOV R24, RZ, RZ, -R11 ;  /* 0x000000ffff187224 */ /* 0x000fe200078e0a0b */
[C-C-:B------:R-:W-:Y:S01]  /*0bc0*/  LOP3.LUT R137, R20.reuse, 0x14, R193.reuse, 0xfe, !PT ;  /* 0x0000001414897812 */ /* 0x140fe200078efec1 */
[C---:B------:R-:W-:Y:S01]  /*0bd0*/  IMAD R8, R3.reuse, R6, R12 ;  /* 0x0000000603087224 */ /* 0x040fe200078e020c */
[--C-:B------:R-:W-:Y:S01]  /*0be0*/  LOP3.LUT R131, R20, 0x1a, R193.reuse, 0xfe, !PT ;  /* 0x0000001a14837812 */ /* 0x100fe200078efec1 */
[----:B------:R-:W-:Y:S01]  /*0bf0*/  IMAD.HI.U32 R9, R4, R15, RZ ;  /* 0x0000000f04097227 */ /* 0x000fe200078e00ff */
[C---:B------:R-:W-:Y:S01]  /*0c00*/  LOP3.LUT R127, R20.reuse, 0x1e, R193, 0xfe, !PT ;  /* 0x0000001e147f7812 */ /* 0x040fe200078efec1 */
[----:B------:R-:W-:Y:S01]  /*0c10*/  STL [R1+0x4], R143 ;  /* 0x0000048f01007387 */ /* 0x000fe20000100800 */
[----:B------:R-:W-:Y:S01]  /*0c20*/  IABS R36, R131 ;  /* 0x0000008300247213 */ /* 0x000fe20000000000 */
[C---:B------:R-:W-:Y:S01]  /*0c30*/  IMAD R6, R3.reuse, R14, R13 ;  /* 0x0000000e03067224 */ /* 0x040fe200078e020d */
[----:B------:R-:W-:Y:S01]  /*0c40*/  LOP3.LUT R123, R20, 0x24, R193, 0xfe, !PT ;  /* 0x00000024147b7812 */ /* 0x000fe200078efec1 */
[C---:B------:R-:W-:Y:S01]  /*0c50*/  IMAD R12, R3.reuse, R18, R17 ;  /* 0x00000012030c7224 */ /* 0x040fe200078e0211 */
[----:B------:R-:W-:Y:S01]  /*0c60*/  IABS R17, R142 ;  /* 0x0000008e00117213 */ /* 0x000fe20000000000 */
[C---:B------:R-:W-:Y:S01]  /*0c70*/  IMAD R14, R3.reuse, R24, R19 ;  /* 0x00000018030e7224 */ /* 0x040fe200078e0213 */
[----:B------:R-:W-:Y:S01]  /*0c80*/  IABS R19, R141 ;  /* 0x0000008d00137213 */ /* 0x000fe20000000000 */
[----:B------:R-:W-:Y:S01]  /*0c90*/  IMAD.MOV R16, RZ, RZ, -R9 ;  /* 0x000000ffff107224 */ /* 0x000fe200078e0a09 */
[----:B------:R-:W-:Y:S01]  /*0ca0*/  IABS R40, R127 ;  /* 0x0000007f00287213 */ /* 0x000fe20000000000 */
[----:B------:R-:W-:Y:S01]  /*0cb0*/  IMAD.HI.U32 R9, R4, R17, RZ ;  /* 0x0000001104097227 */ /* 0x000fe200078e00ff */
[--C-:B------:R-:W-:Y:S01]  /*0cc0*/  LOP3.LUT R133, R20, 0x18, R193.reuse, 0xfe, !PT ;  /* 0x0000001814857812 */ /* 0x100fe200078efec1 */
[----:B------:R-:W-:Y:S01]  /*0cd0*/  STL [R1+0x78], R142 ;  /* 0x0000788e01007387 */ /* 0x000fe20000100800 */
[----:B------:R-:W-:Y:S01]  /*0ce0*/  IABS R46, R123 ;  /* 0x0000007b002e7213 */ /* 0x000fe20000000000 */
[----:B------:R-:W-:Y:S01]  /*0cf0*/  IMAD.HI.U32 R11, R4, R19, RZ ;  /* 0x00000013040b7227 */ /* 0x000fe200078e00ff */
[----:B------:R-:W-:Y:S01]  /*0d00*/  IABS R34, R133 ;  /* 0x0000008500227213 */ /* 0x000fe20000000000 */
[----:B------:R-:W-:Y:S01]  /*0d10*/  STL [R1+0x74], R141 ;  /* 0x0000748d01007387 */ /* 0x000fe20000100800 */
[C---:B------:R-:W-:Y:S01]  /*0d20*/  LOP3.LUT R49, R20.reuse, 0x28, R193, 0xfe, !PT ;  /* 0x0000002814317812 */ /* 0x040fe200078efec1 */
[C---:B------:R-:W-:Y:S01]  /*0d30*/  IMAD R10, R3.reuse, R16, R15 ;  /* 0x00000010030a7224 */ /* 0x040fe200078e020f */
[--C-:B------:R-:W-:Y:S01]  /*0d40*/  LOP3.LUT R51, R20, 0x2e, R193.reuse, 0xfe, !PT ;  /* 0x0000002e14337812 */ /* 0x100fe200078efec1 */
[----:B------:R-:W-:Y:S01]  /*0d50*/  IMAD.HI.U32 R13, R4, R21, RZ ;  /* 0x00000015040d7227 */ /* 0x000fe200078e00ff */
[----:B------:R-:W-:Y:S01]  /*0d60*/  IABS R50, R49 ;  /* 0x0000003100327213 */ /* 0x000fe20000000000 */
[----:B------:R-:W-:Y:S01]  /*0d70*/  STL [R1+0x70], R140 ;  /* 0x0000708c01007387 */ /* 0x000fe20000100800 */
[--C-:B------:R-:W-:Y:S01]  /*0d80*/  LOP3.LUT R125, R20, 0x22, R193.reuse, 0xfe, !PT ;  /* 0x00000022147d7812 */ /* 0x100fe200078efec1 */
[C---:B------:R-:W-:Y:S01]  /*0d90*/  IMAD.HI.U32 R15, R4.reuse, R25, RZ ;  /* 0x00000019040f7227 */ /* 0x040fe200078e00ff */
[----:B------:R-:W-:Y:S01]  /*0da0*/  IABS R56, R51 ;  /* 0x0000003300387213 */ /* 0x000fe20000000000 */
[----:B------:R-:W-:Y:S01]  /*0db0*/  STL [R1+0x6c], R139 ;  /* 0x00006c8b01007387 */ /* 0x000fe20000100800 */
[----:B------:R-:W-:Y:S01]  /*0dc0*/  IABS R44, R125 ;  /* 0x0000007d002c7213 */ /* 0x000fe20000000000 */
[----:B------:R-:W-:Y:S01]  /*0dd0*/  IMAD.HI.U32 R16, R4, R27, RZ ;  /* 0x0000001b04107227 */ /* 0x000fe200078e00ff */
[C-C-:B------:R-:W-:Y:S01]  /*0de0*/  LOP3.LUT R117, R20.reuse, 0x32, R193.reuse, 0xfe, !PT ;  /* 0x0000003214757812 */ /* 0x140fe200078efec1 */
[----:B------:R-:W-:Y:S01]  /*0df0*/  STL [R1+0x68], R138 ;  /* 0x0000688a01007387 */ /* 0x000fe20000100800 */
[----:B------:R-:W-:Y:S01]  /*0e00*/  LOP3.LUT R119, R20, 0x2c, R193, 0xfe, !PT ;  /* 0x0000002c14777812 */ /* 0x000fe200078efec1 */
[----:B------:R-:W-:Y:S01]  /*0e10*/  IMAD.MOV R18, RZ, RZ, -R9 ;  /* 0x000000ffff127224 */ /* 0x000fe200078e0a09 */
[----:B------:R-:W-:Y:S01]  /*0e20*/  IABS R60, R117 ;  /* 0x00000075003c7213 */ /* 0x000fe20000000000 */
[----:B------:R-:W-:Y:S01]  /*0e30*/  IMAD.MOV R24, RZ, RZ, -R11 ;  /* 0x000000ffff187224 */ /* 0x000fe200078e0a0b */
[----:B------:R-:W-:Y:S01]  /*0e40*/  IABS R54, R119 ;  /* 0x0000007700367213 */ /* 0x000fe20000000000 */
[----:B------:R-:W-:Y:S01]  /*0e50*/  IMAD.MOV R26, RZ, RZ, -R13 ;  /* 0x000000ffff1a7224 */ /* 0x000fe200078e0a0d */
[----:B------:R-:W-:Y:S01]  /*0e60*/  LOP3.LUT R107, R0, 0x42, RZ, 0xfc, !PT ;  /* 0x00000042006b7812 */ /* 0x000fe200078efcff */
[----:B------:R-:W-:Y:S01]  /*0e70*/  IMAD.MOV R28, RZ, RZ, -R15 ;  /* 0x000000ffff1c7224 */ /* 0x000fe200078e0a0f */
[----:B------:R-:W-:Y:S01]  /*0e80*/  LOP3.LUT R55, R20, 0x36, R193, 0xfe, !PT ;  /* 0x0000003614377812 */ /* 0x000fe200078efec1 */
[----:B------:R-:W-:Y:S01]  /*0e90*/  IMAD.MOV R30, RZ, RZ, -R16 ;  /* 0x000000ffff1e7224 */ /* 0x000fe200078e0a10 */
[----:B------:R-:W-:Y:S01]  /*0ea0*/  IABS R76, R107 ;  /* 0x0000006b004c7213 */ /* 0x000fe20000000000 */
[C---:B------:R-:W-:Y:S01]  /*0eb0*/  IMAD R16, R3.reuse, R18, R17 ;  /* 0x0000001203107224 */ /* 0x040fe200078e0211 */
[----:B------:R-:W-:Y:S01]  /*0ec0*/  IABS R64, R55 ;  /* 0x0000003700407213 */ /* 0x000fe20000000000 */
[C---:B------:R-:W-:Y:S01]  /*0ed0*/  IMAD R18, R3.reuse, R24, R19 ;  /* 0x0000001803127224 */ /* 0x040fe200078e0213 */
[C---:B------:R-:W-:Y:S01]  /*0ee0*/  LOP3.LUT R95, R0.reuse, 0x4c, RZ, 0xfc, !PT ;  /* 0x0000004c005f7812 */ /* 0x040fe200078efcff */
[C---:B------:R-:W-:Y:S01]  /*0ef0*/  IMAD R24, R3.reuse, R26, R21 ;  /* 0x0000001a03187224 */ /* 0x040fe200078e0215 */
[----:B------:R-:W-:Y:S01]  /*0f00*/  LOP3.LUT R109, R0, 0x40, RZ, 0xfc, !PT ;  /* 0x00000040006d7812 */ /* 0x000fe200078efcff */
[C---:B------:R-:W-:Y:S01]  /*0f10*/  IMAD R26, R3.reuse, R28, R25 ;  /* 0x0000001c031a7224 */ /* 0x040fe200078e0219 */
[----:B------:R-:W-:Y:S01]  /*0f20*/  IABS R86, R95 ;  /* 0x0000005f00567213 */ /* 0x000fe20000000000 */
[----:B------:R-:W-:Y:S01]  /*0f30*/  IMAD R28, R3, R30, R27 ;  /* 0x0000001e031c7224 */ /* 0x000fe200078e021b */
[----:B------:R-:W-:Y:S01]  /*0f40*/  IABS R30, R137 ;  /* 0x00000089001e7213 */ /* 0x000fe20000000000 */
[----:B------:R-:W-:Y:S01]  /*0f50*/  IMAD.HI.U32 R15, R4, R36, RZ ;  /* 0x00000024040f7227 */ /* 0x000fe200078e00ff */
[----:B------:R-:W-:Y:S01]  /*0f60*/  IABS R74, R109 ;  /* 0x0000006d004a7213 */ /* 0x000fe20000000000 */
[----:B------:R-:W-:Y:S01]  /*0f70*/  STL [R1+0x64], R137 ;  /* 0x0000648901007387 */ /* 0x000fe20000100800 */
[----:B------:R-:W-:Y:S01]  /*0f80*/  LOP3.LUT R85, R0, 0x56, RZ, 0xfc, !PT ;  /* 0x0000005600557812 */ /* 0x000fe200078efcff */
[----:B------:R-:W-:Y:S01]  /*0f90*/  IMAD.HI.U32 R9, R4, R30, RZ ;  /* 0x0000001e04097227 */ /* 0x000fe200078e00ff */
[----:B------:R-:W-:-:S02]  /*0fa0*/  LOP3.LUT R97, R0, 0x4a, RZ, 0xfc, !PT ;  /* 0x0000004a00617812 */ /* 0x000fc400078efcff */
[----:B------:R-:W-:Y:S01]  /*0fb0*/  IABS R96, R85 ;  /* 0x0000005500607213 */ /* 0x000fe20000000000 */
[----:B------:R-:W-:Y:S01]  /*0fc0*/  IMAD.MOV R9, RZ, RZ, -R9 ;  /* 0x000000ffff097224 */ /* 0x000fe200078e0a09 */
[----:B------:R-:W-:Y:S01]  /*0fd0*/  IABS R84, R97 ;  /* 0x0000006100547213 */ /* 0x000fe20000000000 */
[----:B------:R-:W-:Y:S01]  /*0fe0*/  IMAD.MOV R15, RZ, RZ, -R15 ;  /* 0x000000ffff0f7224 */ /* 0x000fe200078e0a0f */
[C---:B------:R-:W-:Y:S01]  /*0ff0*/  LOP3.LUT R75, R0.reuse, 0x60, RZ, 0xfc, !PT ;  /* 0x00000060004b7812 */ /* 0x040fe200078efcff */
[C---:B------:R-:W-:Y:S01]  /*1000*/  IMAD R30, R3.reuse, R9, R30 ;  /* 0x00000009031e7224 */ /* 0x040fe200078e021e */
[----:B------:R-:W-:Y:S01]  /*1010*/  LOP3.LUT R87, R0, 0x54, RZ, 0xfc, !PT ;  /* 0x0000005400577812 */ /* 0x000fe200078efcff */
[----:B------:R-:W-:Y:S01]  /*1020*/  IMAD.HI.U32 R9, R4, R40, RZ ;  /* 0x0000002804097227 */ /* 0x000fe200078e00ff */
[----:B------:R-:W-:Y:S02]  /*1030*/  IABS R106, R75 ;  /* 0x0000004b006a7213 */ /* 0x000fe40000000000 */
[----:B------:R-:W-:Y:S01]  /*1040*/  IABS R94, R87 ;  /* 0x00000057005e7213 */ /* 0x000fe20000000000 */
[----:B------:R-:W-:Y:S01]  /*1050*/  IMAD R36, R3, R15, R36 ;  /* 0x0000000f03247224 */ /* 0x000fe200078e0224 */
[----:B------:R-:W-:Y:S01]  /*1060*/  LOP3.LUT R65, R0, 0x6a, RZ, 0xfc, !PT ;  /* 0x0000006a00417812 */ /* 0x000fe200078efcff */
[----:B------:R-:W-:Y:S01]  /*1070*/  IMAD.HI.U32 R15, R4, R46, RZ ;  /* 0x0000002e040f7227 */ /* 0x000fe200078e00ff */
[----:B------:R-:W-:-:S02]  /*1080*/  LOP3.LUT R77, R0, 0x5e, RZ, 0xfc, !PT ;  /* 0x0000005e004d7812 */ /* 0x000fc400078efcff */
[----:B------:R-:W-:Y:S01]  /*1090*/  IABS R116, R65 ;  /* 0x0000004100747213 */ /* 0x000fe20000000000 */
[----:B------:R-:W-:Y:S01]  /*10a0*/  IMAD.MOV R9, RZ, RZ, -R9 ;  /* 0x000000ffff097224 */ /* 0x000fe200078e0a09 */
[----:B------:R-:W-:Y:S01]  /*10b0*/  IABS R104, R77 ;  /* 0x0000004d00687213 */ /* 0x000fe20000000000 */
[----:B------:R-:W-:Y:S01]  /*10c0*/  IMAD.HI.U32 R13, R4, R34, RZ ;  /* 0x00000022040d7227 */ /* 0x000fe200078e00ff */
[C---:B------:R-:W-:Y:S02]  /*10d0*/  LOP3.LUT R67, R0.reuse, 0x68, RZ, 0xfc, !PT ;  /* 0x0000006800437812 */ /* 0x040fe400078efcff */
[C---:B------:R-:W-:Y:S01]  /*10e0*/  LOP3.LUT R39, R0.reuse, 0x74, RZ, 0xfc, !PT ;  /* 0x0000007400277812 */ /* 0x040fe200078efcff */
[----:B------:R-:W-:Y:S01]  /*10f0*/  IMAD.MOV R15, RZ, RZ, -R15 ;  /* 0x000000ffff0f7224 */ /* 0x000fe200078e0a0f */
[----:B------:R-:W-:Y:S01]  /*1100*/  IABS R114, R67 ;  /* 0x0000004300727213 */ /* 0x000fe20000000000 */
[C---:B------:R-:W-:Y:S01]  /*1110*/  IMAD R40, R3.reuse, R9, R40 ;  /* 0x0000000903287224 */ /* 0x040fe200078e0228 */
[----:B------:R-:W-:Y:S01]  /*1120*/  IABS R126, R39 ;  /* 0x00000027007e7213 */ /* 0x000fe20000000000 */
[----:B------:R-:W-:Y:S01]  /*1130*/  IMAD.MOV R13, RZ, RZ, -R13 ;  /* 0x000000ffff0d7224 */ /* 0x000fe200078e0a0d */
[----:B------:R-:W-:Y:S01]  /*1140*/  LOP3.LUT R31, R0, 0x7e, RZ, 0xfc, !PT ;  /* 0x0000007e001f7812 */ /* 0x000fe200078efcff */
[----:B------:R-:W-:Y:S01]  /*1150*/  IMAD.HI.U32 R9, R4, R50, RZ ;  /* 0x0000003204097227 */ /* 0x000fe200078e00ff */
[----:B------:R-:W-:-:S02]  /*1160*/  ISETP.GT.U32.AND P1, PT, R3, R8, PT ;  /* 0x000000080300720c */ /* 0x000fc40003f24070 */
[----:B------:R-:W-:Y:S01]  /*1170*/  IABS R136, R31 ;  /* 0x0000001f00887213 */ /* 0x000fe20000000000 */
[C---:B------:R-:W-:Y:S01]  /*1180*/  IMAD R46, R3.reuse, R15, R46 ;  /* 0x0000000f032e7224 */ /* 0x040fe200078e022e */
[C---:B------:R-:W-:Y:S01]  /*1190*/  ISETP.GT.U32.AND P2, PT, R3.reuse, R6, PT ;  /* 0x000000060300720c */ /* 0x040fe20003f44070 */
[C---:B------:R-:W-:Y:S01]  /*11a0*/  IMAD R34, R3.reuse, R13, R34 ;  /* 0x0000000d03227224 */ /* 0x040fe200078e0222 */
[--C-:B------:R-:W-:Y:S01]  /*11b0*/  LOP3.LUT R135, R20, 0x16, R193.reuse, 0xfe, !PT ;  /* 0x0000001614877812 */ /* 0x100fe200078efec1 */
[----:B------:R-:W-:Y:S01]  /*11c0*/  IMAD.HI.U32 R15, R4, R56, RZ ;  /* 0x00000038040f7227 */ /* 0x000fe200078e00ff */
[C---:B------:R-:W-:Y:S02]  /*11d0*/  ISETP.GT.U32.AND P4, PT, R3.reuse, R16, PT ;  /* 0x000000100300720c */ /* 0x040fe40003f84070 */
[----:B------:R-:W-:Y:S01]  /*11e0*/  LOP3.LUT R129, R20, 0x1c, R193, 0xfe, !PT ;  /* 0x0000001c14817812 */ /* 0x000fe200078efec1 */
[----:B------:R-:W-:Y:S01]  /*11f0*/  IMAD.MOV R9, RZ, RZ, -R9 ;  /* 0x000000ffff097224 */ /* 0x000fe200078e0a09 */
[----:B------:R-:W-:Y:S01]  /*1200*/  IABS R32, R135 ;  /* 0x0000008700207213 */ /* 0x000fe20000000000 */
[----:B------:R-:W-:Y:S01]  /*1210*/  IMAD.HI.U32 R13, R4, R44, RZ ;  /* 0x0000002c040d7227 */ /* 0x000fe200078e00ff */
[----:B------:R-:W-:Y:S01]  /*1220*/  IABS R38, R129 ;  /* 0x0000008100267213 */ /* 0x000fe20000000000 */
[----:B------:R-:W-:Y:S01]  /*1230*/  STL [R1+0x60], R135 ;  /* 0x0000608701007387 */ /* 0x000fe20000100800 */
[C---:B------:R-:W-:Y:S01]  /*1240*/  ISETP.GT.U32.AND P5, PT, R3.reuse, R14, PT ;  /* 0x0000000e0300720c */ /* 0x040fe20003fa4070 */
[----:B------:R-:W-:Y:S01]  /*1250*/  IMAD.MOV R15, RZ, RZ, -R15 ;  /* 0x000000ffff0f7224 */ /* 0x000fe200078e0a0f */
[C-C-:B------:R-:W-:Y:S01]  /*1260*/  LOP3.LUT R45, R20.reuse, 0x20, R193.reuse, 0xfe, !PT ;  /* 0x00000020142d7812 */ /* 0x140fe200078efec1 */
[C---:B------:R-:W-:Y:S01]  /*1270*/  IMAD R50, R3.reuse, R9, R50 ;  /* 0x0000000903327224 */ /* 0x040fe200078e0232 */
[----:B------:R-:W-:Y:S01]  /*1280*/  LOP3.LUT R47, R20, 0x26, R193, 0xfe, !PT ;  /* 0x00000026142f7812 */ /* 0x000fe200078efec1 */
[----:B------:R-:W-:Y:S01]  /*1290*/  IMAD.MOV R13, RZ, RZ, -R13 ;  /* 0x000000ffff0d7224 */ /* 0x000fe200078e0a0d */
[----:B------:R-:W-:Y:S01]  /*12a0*/  IABS R42, R45 ;  /* 0x0000002d002a7213 */ /* 0x000fe20000000000 */
[----:B------:R-:W-:Y:S01]  /*12b0*/  IMAD.HI.U32 R9, R4, R60, RZ ;  /* 0x0000003c04097227 */ /* 0x000fe200078e00ff */
[----:B------:R-:W-:Y:S01]  /*12c0*/  IABS R48, R47 ;  /* 0x0000002f00307213 */ /* 0x000fe20000000000 */
[----:B------:R-:W-:Y:S01]  /*12d0*/  STL [R1+0x5c], R133 ;  /* 0x00005c8501007387 */ /* 0x000fe20000100800 */
[C-C-:B------:R-:W-:Y:S01]  /*12e0*/  LOP3.LUT R121, R20.reuse, 0x2a, R193.reuse, 0xfe, !PT ;  /* 0x0000002a14797812 */ /* 0x140fe200078efec1 */
[C---:B------:R-:W-:Y:S01]  /*12f0*/  IMAD R56, R3.reuse, R15, R56 ;  /* 0x0000000f03387224 */ /* 0x040fe200078e0238 */
[----:B------:R-:W-:Y:S01]  /*1300*/  LOP3.LUT R53, R20, 0x30, R193, 0xfe, !PT ;  /* 0x0000003014357812 */ /* 0x000fe200078efec1 */
[C---:B------:R-:W-:Y:S01]  /*1310*/  IMAD R44, R3.reuse, R13, R44 ;  /* 0x0000000d032c7224 */ /* 0x040fe200078e022c */
[----:B------:R-:W-:Y:S01]  /*1320*/  IABS R52, R121 ;  /* 0x0000007900347213 */ /* 0x000fe20000000000 */
[----:B------:R-:W-:Y:S01]  /*1330*/  IMAD.MOV R15, RZ, RZ, -R9 ;  /* 0x000000ffff0f7224 */ /* 0x000fe200078e0a09 */
[----:B------:R-:W-:Y:S01]  /*1340*/  IABS R58, R53 ;  /* 0x00000035003a7213 */ /* 0x000fe20000000000 */
[----:B------:R-:W-:Y:S01]  /*1350*/  IMAD.HI.U32 R13, R4, R54, RZ ;  /* 0x00000036040d7227 */ /* 0x000fe200078e00ff */
[C-C-:B------:R-:W-:Y:S01]  /*1360*/  LOP3.LUT R115, R20.reuse, 0x34, R193.reuse, 0xfe, !PT ;  /* 0x0000003414737812 */ /* 0x140fe200078efec1 */
[----:B------:R-:W-:Y:S01]  /*1370*/  STL [R1+0x58], R131 ;  /* 0x0000588301007387 */ /* 0x000fe20000100800 */
        /* <DEDUP_REMOVED lines=14> */
[----:B------:R-:W-:Y:S01]  /*1460*/  LOP3.LUT R59, R20, 0x3e, R193, 0xfe, !PT ;  /* 0x0000003e143b7812 */ /* 0x000fe200078efec1 */
[----:B------:R-:W-:Y:S01]  /*1470*/  STL [R1+0x50], R127 ;  /* 0x0000507f01007387 */ /* 0x000fe20000100800 */
[C---:B------:R-:W-:Y:S01]  /*1480*/  LOP3.LUT R105, R0.reuse, 0x44, RZ, 0xfc, !PT ;  /* 0x0000004400697812 */ /* 0x040fe200078efcff */
[C---:B------:R-:W-:Y:S01]  /*1490*/  IMAD R76, R3.reuse, R15, R76 ;  /* 0x0000000f034c7224 */ /* 0x040fe200078e024c */
[----:B------:R-:W-:Y:S01]  /*14a0*/  LOP3.LUT R103, R0, 0x46, RZ, 0xfc, !PT ;  /* 0x0000004600677812 */ /* 0x000fe200078efcff */
[----:B------:R-:W-:Y:S01]  /*14b0*/  IMAD.MOV R13, RZ, RZ, -R13 ;  /* 0x000000ffff0d7224 */ /* 0x000fe200078e0a0d */
[----:B------:R-:W-:Y:S01]  /*14c0*/  IABS R72, R59 ;  /* 0x0000003b00487213 */ /* 0x000fe20000000000 */
[----:B------:R-:W-:Y:S01]  /*14d0*/  IMAD.HI.U32 R15, R4, R86, RZ ;  /* 0x00000056040f7227 */ /* 0x000fe200078e00ff */
[----:B------:R-:W-:Y:S01]  /*14e0*/  IABS R78, R105 ;  /* 0x00000069004e7213 */ /* 0x000fe20000000000 */
[----:B------:R-:W-:Y:S01]  /*14f0*/  STL [R1+0x4c], R45 ;  /* 0x00004c2d01007387 */ /* 0x000fe20000100800 */
[----:B------:R-:W-:Y:S01]  /*1500*/  IABS R80, R103 ;  /* 0x0000006700507213 */ /* 0x000fe20000000000 */
[C---:B------:R-:W-:Y:S01]  /*1510*/  IMAD R64, R3.reuse, R13, R64 ;  /* 0x0000000d03407224 */ /* 0x040fe200078e0240 */
[C---:B------:R-:W-:Y:S01]  /*1520*/  LOP3.LUT R99, R0.reuse, 0x48, RZ, 0xfc, !PT ;  /* 0x0000004800637812 */ /* 0x040fe200078efcff */
[----:B------:R-:W-:Y:S01]  /*1530*/  IMAD.MOV R15, RZ, RZ, -R15 ;  /* 0x000000ffff0f7224 */ /* 0x000fe200078e0a0f */
[----:B------:R-:W-:Y:S01]  /*1540*/  LOP3.LUT R93, R0, 0x4e, RZ, 0xfc, !PT ;  /* 0x0000004e005d7812 */ /* 0x000fe200078efcff */
        /* <DEDUP_REMOVED lines=11> */
[----:B------:R-:W-:Y:S01]  /*1600*/  LOP3.LUT R91, R0, 0x50, RZ, 0xfc, !PT ;  /* 0x00000050005b7812 */ /* 0x000fe200078efcff */
[C---:B------:R-:W-:Y:S01]  /*1610*/  IMAD R74, R3.reuse, R13, R74 ;  /* 0x0000000d034a7224 */ /* 0x040fe200078e024a */
[----:B------:R-:W-:Y:S01]  /*1620*/  IABS R98, R83 ;  /* 0x0000005300627213 */ /* 0x000fe20000000000 */
[----:B------:R-:W-:Y:S01]  /*1630*/  IMAD.MOV R15, RZ, RZ, -R15 ;  /* 0x000000ffff0f7224 */ /* 0x000fe200078e0a0f */
[----:B------:R-:W-:Y:S01]  /*1640*/  IABS R90, R91 ;  /* 0x0000005b005a7213 */ /* 0x000fe20000000000 */
[----:B------:R-:W-:Y:S01]  /*1650*/  IMAD.HI.U32 R13, R4, R84, RZ ;  /* 0x00000054040d7227 */ /* 0x000fe200078e00ff */
[C---:B------:R-:W-:Y:S01]  /*1660*/  LOP3.LUT R79, R0.reuse, 0x5c, RZ, 0xfc, !PT ;  /* 0x0000005c004f7812 */ /* 0x040fe200078efcff */
[----:B------:R-:W-:Y:S01]  /*1670*/  STL [R1+0x40], R47 ;  /* 0x0000402f01007387 */ /* 0x000fe20000100800 */
[C---:B------:R-:W-:Y:S01]  /*1680*/  LOP3.LUT R81, R0.reuse, 0x5a, RZ, 0xfc, !PT ;  /* 0x0000005a00517812 */ /* 0x040fe200078efcff */
[C---:B------:R-:W-:Y:S01]  /*1690*/  IMAD R96, R3.reuse, R15, R96 ;  /* 0x0000000f03607224 */ /* 0x040fe200078e0260 */
[----:B------:R-:W-:Y:S01]  /*16a0*/  IABS R102, R79 ;  /* 0x0000004f00667213 */ /* 0x000fe20000000000 */
        /* <DEDUP_REMOVED lines=21> */
[C---:B------:R-:W-:Y:S01]  /*1800*/  LOP3.LUT R41, R0.reuse, 0x72, RZ, 0xfc, !PT ;  /* 0x0000007200297812 */ /* 0x040fe200078efcff */
[C---:B------:R-:W-:Y:S01]  /*1810*/  IMAD R94, R3.reuse, R13, R94 ;  /* 0x0000000d035e7224 */ /* 0x040fe200078e025e */
[----:B------:R-:W-:Y:S01]  /*1820*/  IABS R122, R43 ;  /* 0x0000002b007a7213 */ /* 0x000fe20000000000 */
[----:B------:R-:W-:Y:S01]  /*1830*/  IMAD.MOV R15, RZ, RZ, -R15 ;  /* 0x000000ffff0f7224 */ /* 0x000fe200078e0a0f */
[----:B------:R-:W-:Y:S01]  /*1840*/  LOP3.LUT R37, R0, 0x76, RZ, 0xfc, !PT ;  /* 0x0000007600257812 */ /* 0x000fe200078efcff */
[----:B------:R-:W-:Y:S01]  /*1850*/  IMAD.HI.U32 R13, R4, R104, RZ ;  /* 0x00000068040d7227 */ /* 0x000fe200078e00ff */
[----:B------:R-:W-:Y:S01]  /*1860*/  LOP3.LUT R63, R0, 0x6c, RZ, 0xfc, !PT ;  /* 0x0000006c003f7812 */ /* 0x000fe200078efcff */
[----:B------:R-:W-:Y:S01]  /*1870*/  STL [R1+0x30], R51 ;  /* 0x0000303301007387 */ /* 0x000fe20000100800 */
[----:B------:R-:W-:Y:S01]  /*1880*/  IABS R124, R41 ;  /* 0x00000029007c7213 */ /* 0x000fe20000000000 */
[C---:B------:R-:W-:Y:S01]  /*1890*/  IMAD R116, R3.reuse, R15, R116 ;  /* 0x0000000f03747224 */ /* 0x040fe200078e0274 */
[----:B------:R-:W-:Y:S01]  /*18a0*/  IABS R15, R147 ;  /* 0x00000093000f7213 */ /* 0x000fe20000000000 */
[----:B------:R-:W-:Y:S01]  /*18b0*/  IMAD.MOV R13, RZ, RZ, -R13 ;  /* 0x000000ffff0d7224 */ /* 0x000fe200078e0a0d */
[----:B------:R-:W-:Y:S01]  /*18c0*/  IABS R128, R37 ;  /* 0x0000002500807213 */ /* 0x000fe20000000000 */
[----:B------:R-:W-:Y:S01]  /*18d0*/  @!P1 IMAD.IADD R8, R8, 0x1, -R3 ;  /* 0x0000000108089824 */ /* 0x000fe200078e0a03 */
[----:B------:R-:W-:Y:S01]  /*18e0*/  IABS R118, R63 ;  /* 0x0000003f00767213 */ /* 0x000fe20000000000 */
[C---:B------:R-:W-:Y:S01]  /*18f0*/  IMAD R104, R3.reuse, R13, R104 ;  /* 0x0000000d03687224 */ /* 0x040fe200078e0268 */
[----:B------:R-:W-:Y:S01]  /*1900*/  LOP3.LUT R35, R0, 0x78, RZ, 0xfc, !PT ;  /* 0x0000007800237812 */ /* 0x000fe200078efcff */
[----:B------:R-:W-:Y:S01]  /*1910*/  IMAD.HI.U32 R13, R4, R114, RZ ;  /* 0x00000072040d7227 */ /* 0x000fe200078e00ff */
[----:B------:R-:W-:Y:S01]  /*1920*/  ISETP.GT.U32.AND P3, PT, R3, R8, PT ;  /* 0x000000080300720c */ /* 0x000fe20003f64070 */
[----:B------:R-:W-:Y:S01]  /*1930*/  STL [R1+0x2c], R53 ;  /* 0x00002c3501007387 */ /* 0x000fe20000100800 */
[C---:B------:R-:W-:Y:S01]  /*1940*/  LOP3.LUT R33, R0.reuse, 0x7a, RZ, 0xfc, !PT ;  /* 0x0000007a00217812 */ /* 0x040fe200078efcff */
[----:B------:R-:W-:Y:S01]  /*1950*/  IMAD.HI.U32 R5, R5, R15, RZ ;  /* 0x0000000f05057227 */ /* 0x000fe200078e00ff */
[----:B------:R-:W-:Y:S01]  /*1960*/  LOP3.LUT R29, R0, 0x7c, RZ, 0xfc, !PT ;  /* 0x0000007c001d7812 */ /* 0x000fe200078efcff */
[----:B------:R-:W-:Y:S01]  /*1970*/  STL [R1+0x28], R117 ;  /* 0x0000287501007387 */ /* 0x000fe20000100800 */
[----:B------:R-:W-:Y:S01]  /*1980*/  IABS R130, R35 ;  /* 0x0000002300827213 */ /* 0x000fe20000000000 */
[----:B------:R-:W-:Y:S01]  /*1990*/  IMAD.MOV R13, RZ, RZ, -R13 ;  /* 0x000000ffff0d7224 */ /* 0x000fe200078e0a0d */
[----:B------:R-:W-:Y:S01]  /*19a0*/  IABS R132, R33 ;  /* 0x0000002100847213 */ /* 0x000fe20000000000 */
[----:B------:R-:W-:Y:S01]  /*19b0*/  IMAD.MOV R5, RZ, RZ, -R5 ;  /* 0x000000ffff057224 */ /* 0x000fe200078e0a05 */
[----:B------:R-:W-:Y:S01]  /*19c0*/  IABS R134, R29 ;  /* 0x0000001d00867213 */ /* 0x000fe20000000000 */
[----:B------:R-:W-:Y:S01]  /*19d0*/  IMAD R114, R3, R13, R114 ;  /* 0x0000000d03727224 */ /* 0x000fe200078e0272 */
[----:B------:R-:W-:Y:S01]  /*19e0*/  STL [R1+0x24], R115 ;  /* 0x0000247301007387 */ /* 0x000fe20000100800 */
[----:B------:R-:W-:Y:S01]  /*19f0*/  IMAD R5, R2, R5, R15 ;  /* 0x0000000502057224 */ /* 0x000fe200078e020f */
[----:B------:R-:W1:Y:S01]  /*1a00*/  LDC.64 R20, c[0x0][0x3a8] ;  /* 0x0000ea00ff147b82 */ /* 0x000e620000000a00 */
[----:B------:R-:W-:Y:S01]  /*1a10*/  IMAD.HI.U32 R13, R4, R126, RZ ;  /* 0x0000007e040d7227 */ /* 0x000fe200078e00ff */
[----:B------:R-:W-:Y:S01]  /*1a20*/  STL [R1+0x20], R55 ;  /* 0x0000203701007387 */ /* 0x000fe20000100800 */
[----:B------:R-:W-:-:S02]  /*1a30*/  LOP3.LUT R25, R193, 0x8, RZ, 0xfc, !PT ;  /* 0x00000008c1197812 */ /* 0x000fc400078efcff */
[----:B------:R-:W-:Y:S01]  /*1a40*/  IMAD.MOV R13, RZ, RZ, -R13 ;  /* 0x000000ffff0d7224 */ /* 0x000fe200078e0a0d */
[----:B------:R-:W-:Y:S01]  /*1a50*/  ISETP.GT.U32.AND P0, PT, R2, R5, PT ;  /* 0x000000050200720c */ /* 0x000fe20003f04070 */
[----:B------:R-:W-:Y:S01]  /*1a60*/  @!P2 IMAD.IADD R6, R6, 0x1, -R3 ;  /* 0x000000010606a824 */ /* 0x000fe200078e0a03 */
[C---:B------:R-:W-:Y:S01]  /*1a70*/  ISETP.GT.U32.AND P2, PT, R3.reuse, R10, PT ;  /* 0x0000000a0300720c */ /* 0x040fe20003f44070 */
[C---:B------:R-:W-:Y:S01]  /*1a80*/  IMAD R126, R3.reuse, R13, R126 ;  /* 0x0000000d037e7224 */ /* 0x040fe200078e027e */
[----:B------:R-:W-:Y:S01]  /*1a90*/  STL [R1+0x1c], R57 ;  /* 0x00001c3901007387 */ /* 0x000fe20000100800 */
[C---:B------:R-:W-:Y:S01]  /*1aa0*/  IMAD.HI.U32 R13, R4.reuse, R136, RZ ;  /* 0x00000088040d7227 */ /* 0x040fe200078e00ff */
[----:B------:R-:W-:Y:S02]  /*1ab0*/  ISETP.GT.U32.AND P6, PT, R3, R6, PT ;  /* 0x000000060300720c */ /* 0x000fe40003fc4070 */
[----:B------:R-:W-:Y:S01]  /*1ac0*/  STL [R1+0x18], R113 ;  /* 0x0000187101007387 */ /* 0x000fe20000100800 */
[----:B------:R-:W-:Y:S01]  /*1ad0*/  IMAD.MOV R13, RZ, RZ, -R13 ;  /* 0x000000ffff0d7224 */ /* 0x000fe200078e0a0d */
[----:B------:R-:W-:Y:S01]  /*1ae0*/  LOP3.LUT R15, R193, 0x10, RZ, 0xfc, !PT ;  /* 0x00000010c10f7812 */ /* 0x000fe200078efcff */
[----:B------:R-:W-:Y:S01]  /*1af0*/  IMAD.HI.U32 R11, R4, R32, RZ ;  /* 0x00000020040b7227 */ /* 0x000fe200078e00ff */
[----:B------:R-:W-:Y:S03]  /*1b00*/  STL [R1+0x14], R111 ;  /* 0x0000146f01007387 */ /* 0x000fe60000100800 */
[----:B------:R-:W-:Y:S01]  /*1b10*/  @!P0 IMAD.IADD R5, R5, 0x1, -R2 ;  /* 0x0000000105058824 */ /* 0x000fe200078e0a02 */
[----:B------:R-:W-:Y:S01]  /*1b20*/  STL [R1+0x10], R59 ;  /* 0x0000103b01007387 */ /* 0x000fe20000100800 */
[----:B------:R-:W-:-:S02]  /*1b30*/  IMAD R136, R3, R13, R136 ;  /* 0x0000000d03887224 */ /* 0x000fc400078e0288 */
[--C-:B------:R-:W-:Y:S01]  /*1b40*/  @!P2 IMAD.IADD R10, R10, 0x1, -R3.reuse ;  /* 0x000000010a0aa824 */ /* 0x100fe200078e0a03 */
[----:B------:R-:W-:Y:S01]  /*1b50*/  ISETP.GT.U32.AND P0, PT, R2, R5, PT ;  /* 0x000000050200720c */ /* 0x000fe20003f04070 */
[----:B------:R-:W-:Y:S01]  /*1b60*/  @!P3 IMAD.IADD R8, R8, 0x1, -R3 ;  /* 0x000000010808b824 */ /* 0x000fe200078e0a03 */
[C---:B------:R-:W-:Y:S01]  /*1b70*/  ISETP.GT.U32.AND P1, PT, R3.reuse, R136, PT ;  /* 0x000000880300720c */ /* 0x040fe20003f24070 */
[----:B------:R-:W-:Y:S01]  /*1b80*/  IMAD.HI.U32 R17, R4, R38, RZ ;  /* 0x0000002604117227 */ /* 0x000fe200078e00ff */
[C---:B------:R-:W-:Y:S01]  /*1b90*/  ISETP.GT.U32.AND P2, PT, R3.reuse, R28, PT ;  /* 0x0000001c0300720c */ /* 0x040fe20003f44070 */
[----:B------:R-:W-:Y:S01]  /*1ba0*/  STL [R1+0xc], R109 ;  /* 0x00000c6d01007387 */ /* 0x000fe20000100800 */
[C---:B------:R-:W-:Y:S01]  /*1bb0*/  ISETP.GT.U32.AND P3, PT, R3.reuse, R24, PT ;  /* 0x000000180300720c */ /* 0x040fe20003f64070 */
[----:B------:R-:W-:Y:S02]  /*1bc0*/  IMAD.MOV R11, RZ, RZ, -R11 ;  /* 0x000000ffff0b7224 */ /* 0x000fe400078e0a0b */
[----:B------:R-:W-:Y:S01]  /*1bd0*/  @!P4 IMAD.IADD R16, R16, 0x1, -R3 ;  /* 0x000000011010c824 */ /* 0x000fe200078e0a03 */
[----:B------:R-:W-:Y:S01]  /*1be0*/  ISETP.GT.U32.AND P4, PT, R3, R34, PT ;  /* 0x000000220300720c */ /* 0x000fe20003f84070 */
[----:B------:R-:W-:Y:S01]  /*1bf0*/  IMAD.MOV R17, RZ, RZ, -R17 ;  /* 0x000000ffff117224 */ /* 0x000fe200078e0a11 */
[----:B------:R-:W-:Y:S01]  /*1c00*/  STL [R1+0xc8], R107 ;  /* 0x0000c86b01007387 */ /* 0x000fe20000100800 */
[----:B------:R-:W-:Y:S01]  /*1c10*/  @!P0 IMAD.IADD R5, R5, 0x1, -R2 ;  /* 0x0000000105058824 */ /* 0x000fe200078e0a02 */
[C---:B------:R-:W-:Y:S01]  /*1c20*/  ISETP.GT.U32.AND P0, PT, R3.reuse, R12, PT ;  /* 0x0000000c0300720c */ /* 0x040fe20003f04070 */
[----:B------:R-:W-:Y:S01]  /*1c30*/  @!P1 IMAD.IADD R136, R136, 0x1, -R3 ;  /* 0x0000000188889824 */ /* 0x000fe200078e0a03 */
[C---:B------:R-:W-:Y:S01]  /*1c40*/  ISETP.GT.U32.AND P1, PT, R3.reuse, R18, PT ;  /* 0x000000120300720c */ /* 0x040fe20003f24070 */
[C---:B------:R-:W-:Y:S01]  /*1c50*/  IMAD R32, R3.reuse, R11, R32 ;  /* 0x0000000b03207224 */ /* 0x040fe200078e0220 */
[----:B------:R-:W-:Y:S01]  /*1c60*/  SHF.R.S32.HI R2, RZ, 0x6, R101 ;  /* 0x00000006ff027819 */ /* 0x000fe20000011465 */
[--C-:B------:R-:W-:Y:S01]  /*1c70*/  @!P2 IMAD.IADD R28, R28, 0x1, -R3.reuse ;  /* 0x000000011c1ca824 */ /* 0x100fe200078e0a03 */
[----:B------:R-:W-:Y:S01]  /*1c80*/  STL [R1+0xc4], R105 ;  /* 0x0000c46901007387 */ /* 0x000fe20000100800 */
[C---:B------:R-:W-:Y:S01]  /*1c90*/  IMAD R38, R3.reuse, R17, R38 ;  /* 0x0000001103267224 */ /* 0x040fe200078e0226 */
[----:B------:R-:W-:Y:S01]  /*1ca0*/  SGXT R2, R2, 0x1 ;  /* 0x000000010202781a */ /* 0x000fe20000000200 */
[--C-:B------:R-:W-:Y:S01]  /*1cb0*/  @!P6 IMAD.IADD R6, R6, 0x1, -R3.reuse ;  /* 0x000000010606e824 */ /* 0x100fe200078e0a03 */
[C---:B------:R-:W-:Y:S01]  /*1cc0*/  ISETP.GT.U32.AND P6, PT, R3.reuse, R26, PT ;  /* 0x0000001a0300720c */ /* 0x040fe20003fc4070 */
        /* <DEDUP_REMOVED lines=10> */
[----:B------:R-:W-:Y:S01]  /*1d70*/  IMAD.HI.U32 R11, R4, R42, RZ ;  /* 0x0000002a040b7227 */ /* 0x000fe200078e00ff */
[C---:B------:R-:W-:Y:S01]  /*1d80*/  ISETP.GT.U32.AND P4, PT, R3.reuse, R18, PT ;  /* 0x000000120300720c */ /* 0x040fe20003f84070 */
[----:B------:R-:W-:Y:S02]  /*1d90*/  STL [R1+0x100], R103 ;  /* 0x0001006701007387 */ /* 0x000fe40000100800 */
        /* <DEDUP_REMOVED lines=8> */
[----:B------:R-:W-:Y:S01]  /*1e20*/  @!P5 IMAD.IADD R32, R32, 0x1, -R3 ;  /* 0x000000012020d824 */ /* 0x000fe200078e0a03 */
[C---:B------:R-:W-:Y:S01]  /*1e30*/  ISETP.GT.U32.AND P5, PT, R3.reuse, R16, PT ;  /* 0x000000100300720c */ /* 0x040fe20003fa4070 */
[----:B------:R-:W-:Y:S01]  /*1e40*/  IMAD.MOV R11, RZ, RZ, -R11 ;  /* 0x000000ffff0b7224 */ /* 0x000fe200078e0a0b */
[----:B------:R-:W-:Y:S01]  /*1e50*/  STL [R1+0xfc], R99 ;  /* 0x0000fc6301007387 */ /* 0x000fe20000100800 */
[--C-:B------:R-:W-:Y:S01]  /*1e60*/  @!P3 IMAD.IADD R38, R38, 0x1, -R3.reuse ;  /* 0x000000012626b824 */ /* 0x100fe200078e0a03 */
[C---:B------:R-:W-:Y:S01]  /*1e70*/  ISETP.GT.U32.AND P3, PT, R3.reuse, R26, PT ;  /* 0x0000001a0300720c */ /* 0x040fe20003f64070 */
[C---:B------:R-:W-:Y:S01]  /*1e80*/  IMAD R42, R3.reuse, R11, R42 ;  /* 0x0000000b032a7224 */ /* 0x040fe200078e022a */
[----:B------:R-:W-:Y:S01]  /*1e90*/  STL [R1+0xf8], R97 ;  /* 0x0000f86101007387 */ /* 0x000fe20000100800 */
[--C-:B------:R-:W-:Y:S01]  /*1ea0*/  @!P0 IMAD.IADD R14, R14, 0x1, -R3.reuse ;  /* 0x000000010e0e8824 */ /* 0x100fe200078e0a03 */
[C---:B------:R-:W-:Y:S01]  /*1eb0*/  ISETP.GT.U32.AND P0, PT, R3.reuse, R30, PT ;  /* 0x0000001e0300720c */ /* 0x040fe20003f04070 */
[--C-:B------:R-:W-:Y:S01]  /*1ec0*/  @!P4 IMAD.IADD R18, R18, 0x1, -R3.reuse ;  /* 0x000000011212c824 */ /* 0x100fe200078e0a03 */
[C---:B------:R-:W-:Y:S01]  /*1ed0*/  ISETP.GT.U32.AND P4, PT, R3.reuse, R34, PT ;  /* 0x000000220300720c */ /* 0x040fe20003f84070 */
[--C-:B------:R-:W-:Y:S01]  /*1ee0*/  @!P1 IMAD.IADD R24, R24, 0x1, -R3.reuse ;  /* 0x0000000118189824 */ /* 0x100fe200078e0a03 */
[C---:B------:R-:W-:Y:S01]  /*1ef0*/  ISETP.GT.U32.AND P1, PT, R3.reuse, R36, PT ;  /* 0x000000240300720c */ /* 0x040fe20003f24070 */
[----:B------:R-:W-:Y:S01]  /*1f00*/  IMAD.HI.U32 R17, R4, R48, RZ ;  /* 0x0000003004117227 */ /* 0x000fe200078e00ff */
[----:B------:R-:W-:Y:S03]  /*1f10*/  STL [R1+0xf4], R95 ;  /* 0x0000f45f01007387 */ /* 0x000fe60000100800 */
[----:B------:R-:W-:Y:S01]  /*1f20*/  @!P2 IMAD.IADD R28, R28, 0x1, -R3 ;  /* 0x000000011c1ca824 */ /* 0x000fe200078e0a03 */
[----:B------:R-:W-:Y:S01]  /*1f30*/  ISETP.GT.U32.AND P2, PT, R3, R42, PT ;  /* 0x0000002a0300720c */ /* 0x000fe20003f44070 */
[----:B------:R-:W-:Y:S01]  /*1f40*/  IMAD.MOV R17, RZ, RZ, -R17 ;  /* 0x000000ffff117224 */ /* 0x000fe200078e0a11 */
[----:B------:R-:W-:Y:S01]  /*1f50*/  STL [R1+0xf0], R93 ;  /* 0x0000f05d01007387 */ /* 0x000fe20000100800 */
[----:B------:R-:W-:-:S03]  /*1f60*/  IMAD.HI.U32 R11, R4, R52, RZ ;  /* 0x00000034040b7227 */ /* 0x000fc600078e00ff */
[----:B------:R-:W-:Y:S01]  /*1f70*/  STL [R1+0xec], R91 ;  /* 0x0000ec5b01007387 */ /* 0x000fe20000100800 */
[--C-:B------:R-:W-:Y:S01]  /*1f80*/  @!P5 IMAD.IADD R16, R16, 0x1, -R3.reuse ;  /* 0x000000011010d824 */ /* 0x100fe200078e0a03 */
[C---:B------:R-:W-:Y:S01]  /*1f90*/  ISETP.GT.U32.AND P5, PT, R3.reuse, R32, PT ;  /* 0x000000200300720c */ /* 0x040fe20003fa4070 */
[C---:B------:R-:W-:Y:S01]  /*1fa0*/  IMAD R48, R3.reuse, R17, R48 ;  /* 0x0000001103307224 */ /* 0x040fe200078e0230 */
[----:B------:R-:W-:Y:S01]  /*1fb0*/  STL [R1+0xe8], R89 ;  /* 0x0000e85901007387 */ /* 0x000fe20000100800 */
[--C-:B------:R-:W-:Y:S01]  /*1fc0*/  @!P6 IMAD.IADD R10, R10, 0x1, -R3.reuse ;  /* 0x000000010a0ae824 */ /* 0x100fe200078e0a03 */
[C---:B------:R-:W-:Y:S01]  /*1fd0*/  ISETP.GT.U32.AND P6, PT, R3.reuse, R38, PT ;  /* 0x000000260300720c */ /* 0x040fe20003fc4070 */
[----:B------:R-:W-:Y:S01]  /*1fe0*/  @!P3 IMAD.IADD R26, R26, 0x1, -R3 ;  /* 0x000000011a1ab824 */ /* 0x000fe200078e0a03 */
[C---:B------:R-:W-:Y:S01]  /*1ff0*/  ISETP.GT.U32.AND P3, PT, R3.reuse, R40, PT ;  /* 0x000000280300720c */ /* 0x040fe20003f64070 */
[----:B------:R-:W-:Y:S01]  /*2000*/  IMAD.HI.U32 R17, R4, R58, RZ ;  /* 0x0000003a04117227 */ /* 0x000fe200078e00ff */
[----:B------:R-:W-:Y:S03]  /*2010*/  STL [R1+0xe4], R87 ;  /* 0x0000e45701007387 */ /* 0x000fe60000100800 */
[----:B------:R-:W-:Y:S01]  /*2020*/  IMAD.MOV R11, RZ, RZ, -R11 ;  /* 0x000000ffff0b7224 */ /* 0x000fe200078e0a0b */
[----:B------:R-:W-:Y:S01]  /*2030*/  STL [R1+0xe0], R85 ;  /* 0x0000e05501007387 */ /* 0x000fe20000100800 */
        /* <DEDUP_REMOVED lines=8> */
[----:B------:R-:W-:-:S02]  /*20c0*/  IMAD R52, R3, R11, R52 ;  /* 0x0000000b03347224 */ /* 0x000fc400078e0234 */
[----:B------:R-:W-:Y:S01]  /*20d0*/  IMAD.HI.U32 R11, R4, R62, RZ ;  /* 0x0000003e040b7227 */ /* 0x000fe200078e00ff */
[----:B------:R-:W-:Y:S03]  /*20e0*/  STL [R1+0xd8], R81 ;  /* 0x0000d85101007387 */ /* 0x000fe60000100800 */
[----:B------:R-:W-:Y:S01]  /*20f0*/  @!P2 IMAD.IADD R42, R42, 0x1, -R3 ;  /* 0x000000012a2aa824 */ /* 0x000fe200078e0a03 */
[C---:B------:R-:W-:Y:S01]  /*2100*/  ISETP.GT.U32.AND P2, PT, R3.reuse, R56, PT ;  /* 0x000000380300720c */ /* 0x040fe20003f44070 */
[C---:B------:R-:W-:Y:S01]  /*2110*/  IMAD R58, R3.reuse, R17, R58 ;  /* 0x00000011033a7224 */ /* 0x040fe200078e023a */
[----:B------:R-:W-:Y:S01]  /*2120*/  STL [R1+0xd4], R79 ;  /* 0x0000d44f01007387 */ /* 0x000fe20000100800 */
[----:B------:R-:W-:Y:S02]  /*2130*/  IMAD.MOV R17, RZ, RZ, -R11 ;  /* 0x000000ffff117224 */ /* 0x000fe400078e0a0b */
        /* <DEDUP_REMOVED lines=32> */
[----:B------:R-:W-:Y:S01]  /*2340*/  @!P2 IMAD.IADD R44, R44, 0x1, -R3 ;  /* 0x000000012c2ca824 */ /* 0x000fe200078e0a03 */
[C---:B------:R-:W-:Y:S01]  /*2350*/  ISETP.GT.U32.AND P2, PT, R3.reuse, R56, PT ;  /* 0x000000380300720c */ /* 0x040fe20003f44070 */
[----:B------:R-:W-:Y:S01]  /*2360*/  IMAD R66, R3, R9, R66 ;  /* 0x0000000903427224 */ /* 0x000fe200078e0242 */
[----:B------:R-:W-:Y:S01]  /*2370*/  STL [R1+0xbc], R71 ;  /* 0x0000bc4701007387 */ /* 0x000fe20000100800 */
[----:B------:R-:W-:-:S03]  /*2380*/  IMAD.HI.U32 R9, R4, R70, RZ ;  /* 0x0000004604097227 */ /* 0x000fc600078e00ff */
[----:B------:R-:W-:Y:S01]  /*2390*/  STL [R1+0xb8], R69 ;  /* 0x0000b84501007387 */ /* 0x000fe20000100800 */
[----:B------:R-:W-:-:S03]  /*23a0*/  IMAD.HI.U32 R11, R4, R68, RZ ;  /* 0x00000044040b7227 */ /* 0x000fc600078e00ff */
[----:B------:R-:W-:Y:S01]  /*23b0*/  STL [R1+0xb4], R67 ;  /* 0x0000b44301007387 */ /* 0x000fe20000100800 */
[----:B------:R-:W-:Y:S01]  /*23c0*/  @!P5 IMAD.IADD R60, R60, 0x1, -R3 ;  /* 0x000000013c3cd824 */ /* 0x000fe200078e0a03 */
[C---:B------:R-:W-:Y:S01]  /*23d0*/  ISETP.GT.U32.AND P5, PT, R3.reuse, R48, PT ;  /* 0x000000300300720c */ /* 0x040fe20003fa4070 */
[----:B------:R-:W-:Y:S01]  /*23e0*/  IMAD.MOV R9, RZ, RZ, -R9 ;  /* 0x000000ffff097224 */ /* 0x000fe200078e0a09 */
[----:B------:R-:W-:Y:S01]  /*23f0*/  STL [R1+0xb0], R65 ;  /* 0x0000b04101007387 */ /* 0x000fe20000100800 */
[----:B------:R-:W-:Y:S01]  /*2400*/  @!P3 IMAD.IADD R42, R42, 0x1, -R3 ;  /* 0x000000012a2ab824 */ /* 0x000fe200078e0a03 */
[C---:B------:R-:W-:Y:S01]  /*2410*/  ISETP.GT.U32.AND P3, PT, R3.reuse, R54, PT ;  /* 0x000000360300720c */ /* 0x040fe20003f64070 */
[----:B------:R-:W-:Y:S01]  /*2420*/  IMAD.MOV R11, RZ, RZ, -R11 ;  /* 0x000000ffff0b7224 */ /* 0x000fe200078e0a0b */
[----:B------:R-:W-:Y:S01]  /*2430*/  STL [R1+0xac], R63 ;  /* 0x0000ac3f01007387 */ /* 0x000fe20000100800 */
[C---:B------:R-:W-:Y:S02]  /*2440*/  IMAD R70, R3.reuse, R9, R70 ;  /* 0x0000000903467224 */ /* 0x040fe400078e0246 */
[--C-:B------:R-:W-:Y:S01]  /*2450*/  @!P0 IMAD.IADD R46, R46, 0x1, -R3.reuse ;  /* 0x000000012e2e8824 */ /* 0x100fe200078e0a03 */
[C---:B------:R-:W-:Y:S01]  /*2460*/  ISETP.GT.U32.AND P0, PT, R3.reuse, R58, PT ;  /* 0x0000003a0300720c */ /* 0x040fe20003f04070 */
[--C-:B------:R-:W-:Y:S01]  /*2470*/  @!P4 IMAD.IADD R50, R50, 0x1, -R3.reuse ;  /* 0x000000013232c824 */ /* 0x100fe200078e0a03 */
[C---:B------:R-:W-:Y:S01]  /*2480*/  ISETP.GT.U32.AND P4, PT, R3.reuse, R64, PT ;  /* 0x000000400300720c */ /* 0x040fe20003f84070 */
        /* <DEDUP_REMOVED lines=14> */
[----:B------:R-:W-:Y:S02]  /*2570*/  IMAD.MOV R17, RZ, RZ, -R17 ;  /* 0x000000ffff117224 */ /* 0x000fe400078e0a11 */
[----:B------:R-:W-:Y:S01]  /*2580*/  IMAD.MOV R9, RZ, RZ, -R9 ;  /* 0x000000ffff097224 */ /* 0x000fe200078e0a09 */
[----:B------:R-:W-:Y:S01]  /*2590*/  STL [R1+0x98], R37 ;  /* 0x0000982501007387 */ /* 0x000fe20000100800 */
[----:B------:R-:W-:Y:S01]  /*25a0*/  @!P5 IMAD.IADD R48, R48, 0x1, -R3 ;  /* 0x000000013030d824 */ /* 0x000fe200078e0a03 */
[C---:B------:R-:W-:Y:S01]  /*25b0*/  ISETP.GT.U32.AND P5, PT, R3.reuse, R62, PT ;  /* 0x0000003e0300720c */ /* 0x040fe20003fa4070 */
[C---:B------:R-:W-:Y:S01]  /*25c0*/  IMAD R72, R3.reuse, R11, R72 ;  /* 0x0000000b03487224 */ /* 0x040fe200078e0248 */
[----:B------:R-:W-:Y:S01]  /*25d0*/  STL [R1+0x94], R35 ;  /* 0x0000942301007387 */ /* 0x000fe20000100800 */
[----:B------:R-:W-:-:S02]  /*25e0*/  IMAD R78, R3, R17, R78 ;  /* 0x00000011034e7224 */ /* 0x000fc400078e024e */
[C---:B------:R-:W-:Y:S01]  /*25f0*/  IMAD R80, R3.reuse, R9, R80 ;  /* 0x0000000903507224 */ /* 0x040fe200078e0250 */
[----:B------:R-:W-:Y:S01]  /*2600*/  STL [R1+0x90], R33 ;  /* 0x0000902101007387 */ /* 0x000fe20000100800 */
        /* <DEDUP_REMOVED lines=16> */
[----:B------:R-:W-:-:S02]  /*2710*/  IMAD R82, R3, R11, R82 ;  /* 0x0000000b03527224 */ /* 0x000fc400078e0252 */
[--C-:B------:R-:W-:Y:S01]  /*2720*/  @!P5 IMAD.IADD R62, R62, 0x1, -R3.reuse ;  /* 0x000000013e3ed824 */ /* 0x100fe200078e0a03 */
[C---:B------:R-:W-:Y:S01]  /*2730*/  ISETP.GT.U32.AND P5, PT, R3.reuse, R76, PT ;  /* 0x0000004c0300720c */ /* 0x040fe20003fa4070 */
[--C-:B------:R-:W-:Y:S01]  /*2740*/  @!P6 IMAD.IADD R60, R60, 0x1, -R3.reuse ;  /* 0x000000013c3ce824 */ /* 0x100fe200078e0a03 */
[C---:B------:R-:W-:Y:S01]  /*2750*/  ISETP.GT.U32.AND P6, PT, R3.reuse, R74, PT ;  /* 0x0000004a0300720c */ /* 0x040fe20003fc4070 */
[----:B------:R-:W-:Y:S01]  /*2760*/  @!P3 IMAD.IADD R68, R68, 0x1, -R3 ;  /* 0x000000014444b824 */ /* 0x000fe200078e0a03 */
[----:B------:R-:W-:Y:S01]  /*2770*/  ISETP.GT.U32.AND P3, PT, R3, R82, PT ;  /* 0x000000520300720c */ /* 0x000fe20003f64070 */
[----:B------:R-:W-:-:S04]  /*2780*/  IMAD.HI.U32 R17, R4, R88, RZ ;  /* 0x0000005804117227 */ /* 0x000fc800078e00ff */
[--C-:B------:R-:W-:Y:S01]  /*2790*/  @!P0 IMAD.IADD R72, R72, 0x1, -R3.reuse ;  /* 0x0000000148488824 */ /* 0x100fe200078e0a03 */
[C---:B------:R-:W-:Y:S01]  /*27a0*/  ISETP.GT.U32.AND P0, PT, R3.reuse, R86, PT ;  /* 0x000000560300720c */ /* 0x040fe20003f04070 */
[--C-:B------:R-:W-:Y:S01]  /*27b0*/  @!P4 IMAD.IADD R78, R78, 0x1, -R3.reuse ;  /* 0x000000014e4ec824 */ /* 0x100fe200078e0a03 */
[C---:B------:R-:W-:Y:S01]  /*27c0*/  ISETP.GT.U32.AND P4, PT, R3.reuse, R68, PT ;  /* 0x000000440300720c */ /* 0x040fe20003f84070 */
[----:B------:R-:W-:Y:S01]  /*27d0*/  @!P1 IMAD.IADD R80, R80, 0x1, -R3 ;  /* 0x0000000150509824 */ /* 0x000fe200078e0a03 */
[C---:B------:R-:W-:Y:S01]  /*27e0*/  ISETP.GT.U32.AND P1, PT, R3.reuse, R70, PT ;  /* 0x000000460300720c */ /* 0x040fe20003f24070 */
[----:B------:R-:W-:Y:S02]  /*27f0*/  IMAD.MOV R17, RZ, RZ, -R17 ;  /* 0x000000ffff117224 */ /* 0x000fe400078e0a11 */
[----:B------:R-:W-:Y:S01]  /*2800*/  @!P2 IMAD.IADD R84, R84, 0x1, -R3 ;  /* 0x000000015454a824 */ /* 0x000fe200078e0a03 */
[C---:B------:R-:W-:Y:S01]  /*2810*/  ISETP.GT.U32.AND P2, PT, R3.reuse, R136, PT ;  /* 0x000000880300720c */ /* 0x040fe20003f44070 */
[----:B------:R-:W-:-:S02]  /*2820*/  IMAD R88, R3, R17, R88 ;  /* 0x0000001103587224 */ /* 0x000fc400078e0258 */
        /* <DEDUP_REMOVED lines=11> */
[----:B------:R-:W-:Y:S01]  /*28e0*/  ISETP.GT.U32.AND P1, PT, R3, R80, PT ;  /* 0x000000500300720c */ /* 0x000fe20003f24070 */
[----:B------:R-:W-:-:S04]  /*28f0*/  IMAD.HI.U32 R11, R4, R92, RZ ;  /* 0x0000005c040b7227 */ /* 0x000fc800078e00ff */
[----:B------:R-:W-:Y:S01]  /*2900*/  @!P2 IMAD.IADD R136, R136, 0x1, -R3 ;  /* 0x000000018888a824 */ /* 0x000fe200078e0a03 */
[----:B------:R-:W-:Y:S01]  /*2910*/  ISETP.GT.U32.AND P2, PT, R3, R84, PT ;  /* 0x000000540300720c */ /* 0x000fe20003f44070 */
[----:B------:R-:W-:-:S04]  /*2920*/  IMAD.HI.U32 R17, R4, R98, RZ ;  /* 0x0000006204117227 */ /* 0x000fc800078e00ff */
[----:B------:R-:W-:Y:S02]  /*2930*/  IMAD.MOV R11, RZ, RZ, -R11 ;  /* 0x000000ffff0b7224 */ /* 0x000fe400078e0a0b */
[----:B------:R-:W-:-:S04]  /*2940*/  IMAD.HI.U32 R9, R4, R90, RZ ;  /* 0x0000005a04097227 */ /* 0x000fc800078e00ff */
[----:B------:R-:W-:Y:S01]  /*2950*/  @!P5 IMAD.IADD R66, R66, 0x1, -R3 ;  /* 0x000000014242d824 */ /* 0x000fe200078e0a03 */
[C---:B------:R-:W-:Y:S01]  /*2960*/  ISETP.GT.U32.AND P5, PT, R3.reuse, R76, PT ;  /* 0x0000004c0300720c */ /* 0x040fe20003fa4070 */
[----:B------:R-:W-:Y:S02]  /*2970*/  IMAD.MOV R17, RZ, RZ, -R17 ;  /* 0x000000ffff117224 */ /* 0x000fe400078e0a11 */
[C---:B------:R-:W-:Y:S02]  /*2980*/  IMAD R92, R3.reuse, R11, R92 ;  /* 0x0000000b035c7224 */ /* 0x040fe400078e025c */
[--C-:B------:R-:W-:Y:S01]  /*2990*/  @!P6 IMAD.IADD R88, R88, 0x1, -R3.reuse ;  /* 0x000000015858e824 */ /* 0x100fe200078e0a03 */
[C---:B------:R-:W-:Y:S01]  /*29a0*/  ISETP.GT.U32.AND P6, PT, R3.reuse, R86, PT ;  /* 0x000000560300720c */ /* 0x040fe20003fc4070 */
[----:B------:R-:W-:Y:S01]  /*29b0*/  @!P3 IMAD.IADD R72, R72, 0x1, -R3 ;  /* 0x000000014848b824 */ /* 0x000fe200078e0a03 */
[----:B------:R-:W-:Y:S01]  /*29c0*/  ISETP.GT.U32.AND P3, PT, R3, R82, PT ;  /* 0x000000520300720c */ /* 0x000fe20003f64070 */
[----:B------:R-:W-:-:S02]  /*29d0*/  IMAD.MOV R9, RZ, RZ, -R9 ;  /* 0x000000ffff097224 */ /* 0x000fc400078e0a09 */
[----:B------:R-:W-:-:S04]  /*29e0*/  IMAD.HI.U32 R11, R4, R102, RZ ;  /* 0x00000066040b7227 */ /* 0x000fc800078e00ff */
[C---:B------:R-:W-:Y:S02]  /*29f0*/  IMAD R98, R3.reuse, R17, R98 ;  /* 0x0000001103627224 */ /* 0x040fe400078e0262 */
[--C-:B------:R-:W-:Y:S01]  /*2a00*/  @!P0 IMAD.IADD R74, R74, 0x1, -R3.reuse ;  /* 0x000000014a4a8824 */ /* 0x100fe200078e0a03 */
[C---:B------:R-:W-:Y:S01]  /*2a10*/  ISETP.GT.U32.AND P0, PT, R3.reuse, R88, PT ;  /* 0x000000580300720c */ /* 0x040fe20003f04070 */
[--C-:B------:R-:W-:Y:S01]  /*2a20*/  @!P4 IMAD.IADD R78, R78, 0x1, -R3.reuse ;  /* 0x000000014e4ec824 */ /* 0x100fe200078e0a03 */
[C---:B------:R-:W-:Y:S01]  /*2a30*/  ISETP.GT.U32.AND P4, PT, R3.reuse, R92, PT ;  /* 0x0000005c0300720c */ /* 0x040fe20003f84070 */
[----:B------:R-:W-:Y:S01]  /*2a40*/  @!P1 IMAD.IADD R80, R80, 0x1, -R3 ;  /* 0x0000000150509824 */ /* 0x000fe200078e0a03 */
[C---:B------:R-:W-:Y:S01]  /*2a50*/  ISETP.GT.U32.AND P1, PT, R3.reuse, R94, PT ;  /* 0x0000005e0300720c */ /* 0x040fe20003f24070 */
[----:B------:R-:W-:Y:S02]  /*2a60*/  IMAD R90, R3, R9, R90 ;  /* 0x00000009035a7224 */ /* 0x000fe400078e025a */
[----:B------:R-:W-:-:S02]  /*2a70*/  IMAD.MOV R11, RZ, RZ, -R11 ;  /* 0x000000ffff0b7224 */ /* 0x000fc400078e0a0b */
[----:B------:R-:W-:-:S04]  /*2a80*/  IMAD.HI.U32 R9, R4, R100, RZ ;  /* 0x0000006404097227 */ /* 0x000fc800078e00ff */
[----:B------:R-:W-:-:S04]  /*2a90*/  IMAD.HI.U32 R17, R4, R108, RZ ;  /* 0x0000006c04117227 */ /* 0x000fc800078e00ff */
[----:B------:R-:W-:Y:S01]  /*2aa0*/  @!P2 IMAD.IADD R84, R84, 0x1, -R3 ;  /* 0x000000015454a824 */ /* 0x000fe200078e0a03 */
[C---:B------:R-:W-:Y:S01]  /*2ab0*/  ISETP.GT.U32.AND P2, PT, R3.reuse, R98, PT ;  /* 0x000000620300720c */ /* 0x040fe20003f44070 */
[----:B------:R-:W-:Y:S02]  /*2ac0*/  IMAD R102, R3, R11, R102 ;  /* 0x0000000b03667224 */ /* 0x000fe400078e0266 */
[----:B------:R-:W-:Y:S02]  /*2ad0*/  IMAD.MOV R9, RZ, RZ, -R9 ;  /* 0x000000ffff097224 */ /* 0x000fe400078e0a09 */
[----:B------:R-:W-:Y:S02]  /*2ae0*/  IMAD.MOV R17, RZ, RZ, -R17 ;  /* 0x000000ffff117224 */ /* 0x000fe400078e0a11 */
[----:B------:R-:W-:-:S04]  /*2af0*/  IMAD.HI.U32 R11, R4, R112, RZ ;  /* 0x00000070040b7227 */ /* 0x000fc800078e00ff */
[----:B------:R-:W-:Y:S01]  /*2b00*/  @!P5 IMAD.IADD R76, R76, 0x1, -R3 ;  /* 0x000000014c4cd824 */ /* 0x000fe200078e0a03 */
[C---:B------:R-:W-:Y:S01]  /*2b10*/  ISETP.GT.U32.AND P5, PT, R3.reuse, R90, PT ;  /* 0x0000005a0300720c */ /* 0x040fe20003fa4070 */
[C---:B------:R-:W-:Y:S02]  /*2b20*/  IMAD R100, R3.reuse, R9, R100 ;  /* 0x0000000903647224 */ /* 0x040fe400078e0264 */
[C---:B------:R-:W-:Y:S02]  /*2b30*/  IMAD R108, R3.reuse, R17, R108 ;  /* 0x00000011036c7224 */ /* 0x040fe400078e026c */
[----:B------:R-:W-:Y:S02]  /*2b40*/  IMAD.MOV R11, RZ, RZ, -R11 ;  /* 0x000000ffff0b7224 */ /* 0x000fe400078e0a0b */
[----:B------:R-:W-:Y:S01]  /*2b50*/  @!P3 IMAD.IADD R82, R82, 0x1, -R3 ;  /* 0x000000015252b824 */ /* 0x000fe200078e0a03 */
[----:B------:R-:W-:Y:S01]  /*2b60*/  ISETP.GT.U32.AND P3, PT, R3, R96, PT ;  /* 0x000000600300720c */ /* 0x000fe20003f64070 */
[----:B------:R-:W-:-:S04]  /*2b70*/  IMAD.HI.U32 R9, R4, R110, RZ ;  /* 0x0000006e04097227 */ /* 0x000fc800078e00ff */
[C---:B------:R-:W-:Y:S02]  /*2b80*/  IMAD R112, R3.reuse, R11, R112 ;  /* 0x0000000b03707224 */ /* 0x040fe400078e0270 */
        /* <DEDUP_REMOVED lines=8> */
[----:B------:R-:W-:-:S02]  /*2c10*/  IMAD.MOV R9, RZ, RZ, -R9 ;  /* 0x000000ffff097224 */ /* 0x000fc400078e0a09 */
[--C-:B------:R-:W-:Y:S01]  /*2c20*/  @!P2 IMAD.IADD R98, R98, 0x1, -R3.reuse ;  /* 0x000000016262a824 */ /* 0x100fe200078e0a03 */
[C---:B------:R-:W-:Y:S01]  /*2c30*/  ISETP.GT.U32.AND P2, PT, R3.reuse, R112, PT ;  /* 0x000000700300720c */ /* 0x040fe20003f44070 */
[C---:B------:R-:W-:Y:S02]  /*2c40*/  IMAD R110, R3.reuse, R9, R110 ;  /* 0x00000009036e7224 */ /* 0x040fe400078e026e */
        /* <DEDUP_REMOVED lines=28> */
[----:B------:R-:W-:-:S04]  /*2e10*/  IMAD.HI.U32 R9, R4, R122, RZ ;  /* 0x0000007a04097227 */ /* 0x000fc800078e00ff */
[----:B------:R-:W-:Y:S01]  /*2e20*/  @!P2 IMAD.IADD R100, R100, 0x1, -R3 ;  /* 0x000000016464a824 */ /* 0x000fe200078e0a03 */
[C---:B------:R-:W-:Y:S01]  /*2e30*/  ISETP.GT.U32.AND P2, PT, R3.reuse, R114, PT ;  /* 0x000000720300720c */ /* 0x040fe20003f44070 */
[----:B------:R-:W-:Y:S02]  /*2e40*/  IMAD R120, R3, R7, R120 ;  /* 0x0000000703787224 */ /* 0x000fe400078e0278 */
[----:B------:R-:W-:-:S04]  /*2e50*/  IMAD.HI.U32 R11, R4, R124, RZ ;  /* 0x0000007c040b7227 */ /* 0x000fc800078e00ff */
[----:B------:R-:W-:Y:S02]  /*2e60*/  IMAD.MOV R9, RZ, RZ, -R9 ;  /* 0x000000ffff097224 */ /* 0x000fe400078e0a09 */
[----:B------:R-:W-:-:S04]  /*2e70*/  IMAD.HI.U32 R7, R4, R128, RZ ;  /* 0x0000008004077227 */ /* 0x000fc800078e00ff */
[----:B------:R-:W-:Y:S01]  /*2e80*/  @!P5 IMAD.IADD R92, R92, 0x1, -R3 ;  /* 0x000000015c5cd824 */ /* 0x000fe200078e0a03 */
[----:B------:R-:W-:Y:S01]  /*2e90*/  ISETP.GT.U32.AND P5, PT, R3, R104, PT ;  /* 0x000000680300720c */ /* 0x000fe20003fa4070 */
[----:B------:R-:W-:-:S04]  /*2ea0*/  IMAD.HI.U32 R17, R4, R118, RZ ;  /* 0x0000007604117227 */ /* 0x000fc800078e00ff */
[----:B------:R-:W-:Y:S02]  /*2eb0*/  IMAD.MOV R11, RZ, RZ, -R11 ;  /* 0x000000ffff0b7224 */ /* 0x000fe400078e0a0b */
[C---:B------:R-:W-:Y:S02]  /*2ec0*/  IMAD R122, R3.reuse, R9, R122 ;  /* 0x00000009037a7224 */ /* 0x040fe400078e027a */
[----:B------:R-:W-:Y:S02]  /*2ed0*/  IMAD.MOV R7, RZ, RZ, -R7 ;  /* 0x000000ffff077224 */ /* 0x000fe400078e0a07 */
[----:B------:R-:W-:Y:S01]  /*2ee0*/  @!P3 IMAD.IADD R98, R98, 0x1, -R3 ;  /* 0x000000016262b824 */ /* 0x000fe200078e0a03 */
[C---:B------:R-:W-:Y:S01]  /*2ef0*/  ISETP.GT.U32.AND P3, PT, R3.reuse, R110, PT ;  /* 0x0000006e0300720c */ /* 0x040fe20003f64070 */
[----:B------:R-:W-:Y:S02]  /*2f00*/  IMAD.MOV R17, RZ, RZ, -R17 ;  /* 0x000000ffff117224 */ /* 0x000fe400078e0a11 */
[----:B------:R-:W-:-:S02]  /*2f10*/  IMAD R124, R3, R11, R124 ;  /* 0x0000000b037c7224 */ /* 0x000fc400078e027c */
[C---:B------:R-:W-:Y:S02]  /*2f20*/  IMAD R128, R3.reuse, R7, R128 ;  /* 0x0000000703807224 */ /* 0x040fe400078e0280 */
[--C-:B------:R-:W-:Y:S01]  /*2f30*/  @!P0 IMAD.IADD R102, R102, 0x1, -R3.reuse ;  /* 0x0000000166668824 */ /* 0x100fe200078e0a03 */
[C---:B------:R-:W-:Y:S01]  /*2f40*/  ISETP.GT.U32.AND P0, PT, R3.reuse, R116, PT ;  /* 0x000000740300720c */ /* 0x040fe20003f04070 */
[--C-:B------:R-:W-:Y:S01]  /*2f50*/  @!P4 IMAD.IADD R106, R106, 0x1, -R3.reuse ;  /* 0x000000016a6ac824 */ /* 0x100fe200078e0a03 */
[C---:B------:R-:W-:Y:S01]  /*2f60*/  ISETP.GT.U32.AND P4, PT, R3.reuse, R120, PT ;  /* 0x000000780300720c */ /* 0x040fe20003f84070 */
[----:B------:R-:W-:Y:S01]  /*2f70*/  @!P1 IMAD.IADD R108, R108, 0x1, -R3 ;  /* 0x000000016c6c9824 */ /* 0x000fe200078e0a03 */
[----:B------:R-:W-:Y:S01]  /*2f80*/  ISETP.GT.U32.AND P1, PT, R3, R122, PT ;  /* 0x0000007a0300720c */ /* 0x000fe20003f24070 */
[----:B------:R-:W-:-:S04]  /*2f90*/  IMAD.HI.U32 R9, R4, R130, RZ ;  /* 0x0000008204097227 */ /* 0x000fc800078e00ff */
[----:B------:R-:W-:-:S04]  /*2fa0*/  IMAD.HI.U32 R11, R4, R132, RZ ;  /* 0x00000084040b7227 */ /* 0x000fc800078e00ff */
[----:B------:R-:W-:-:S04]  /*2fb0*/  IMAD.HI.U32 R4, R4, R134, RZ ;  /* 0x0000008604047227 */ /* 0x000fc800078e00ff */
[C---:B------:R-:W-:Y:S02]  /*2fc0*/  IMAD R118, R3.reuse, R17, R118 ;  /* 0x0000001103767224 */ /* 0x040fe400078e0276 */
[--C-:B------:R-:W-:Y:S01]  /*2fd0*/  @!P2 IMAD.IADD R114, R114, 0x1, -R3.reuse ;  /* 0x000000017272a824 */ /* 0x100fe200078e0a03 */
[C---:B------:R-:W-:Y:S01]  /*2fe0*/  ISETP.GT.U32.AND P2, PT, R3.reuse, R128, PT ;  /* 0x000000800300720c */ /* 0x040fe20003f44070 */
[----:B------:R-:W-:Y:S02]  /*2ff0*/  IMAD.MOV R4, RZ, RZ, -R4 ;  /* 0x000000ffff047224 */ /* 0x000fe400078e0a04 */
[--C-:B------:R-:W-:Y:S01]  /*3000*/  @!P5 IMAD.IADD R104, R104, 0x1, -R3.reuse ;  /* 0x000000016868d824 */ /* 0x100fe200078e0a03 */
[C---:B------:R-:W-:Y:S01]  /*3010*/  ISETP.GT.U32.AND P5, PT, R3.reuse, R118, PT ;  /* 0x000000760300720c */ /* 0x040fe20003fa4070 */
[C---:B------:R-:W-:Y:S02]  /*3020*/  IMAD R134, R3.reuse, R4, R134 ;  /* 0x0000000403867224 */ /* 0x040fe400078e0286 */
[----:B------:R-:W-:Y:S01]  /*3030*/  @!P3 IMAD.IADD R110, R110, 0x1, -R3 ;  /* 0x000000016e6eb824 */ /* 0x000fe200078e0a03 */
[----:B------:R-:W-:Y:S01]  /*3040*/  ISETP.GT.U32.AND P3, PT, R3, R124, PT ;  /* 0x0000007c0300720c */ /* 0x000fe20003f64070 */
[----:B------:R-:W-:-:S02]  /*3050*/  IMAD.MOV R9, RZ, RZ, -R9 ;  /* 0x000000ffff097224 */ /* 0x000fc400078e0a09 */
[--C-:B------:R-:W-:Y:S01]  /*3060*/  @!P6 IMAD.IADD R112, R112, 0x1, -R3.reuse ;  /* 0x000000017070e824 */ /* 0x100fe200078e0a03 */
[C---:B------:R-:W-:Y:S01]  /*3070*/  ISETP.GT.U32.AND P6, PT, R3.reuse, R126, PT ;  /* 0x0000007e0300720c */ /* 0x040fe20003fc4070 */
[--C-:B------:R-:W-:Y:S02]  /*3080*/  @!P0 IMAD.IADD R116, R116, 0x1, -R3.reuse ;  /* 0x0000000174748824 */ /* 0x100fe400078e0a03 */
[--C-:B------:R-:W-:Y:S01]  /*3090*/  @!P4 IMAD.IADD R120, R120, 0x1, -R3.reuse ;  /* 0x000000017878c824 */ /* 0x100fe200078e0a03 */
[C---:B------:R-:W-:Y:S01]  /*30a0*/  ISETP.GT.U32.AND P4, PT, R3.reuse, R134, PT ;  /* 0x000000860300720c */ /* 0x040fe20003f84070 */
[----:B------:R-:W-:Y:S01]  /*30b0*/  @!P1 IMAD.IADD R122, R122, 0x1, -R3 ;  /* 0x000000017a7a9824 */ /* 0x000fe200078e0a03 */
[C---:B------:R-:W-:Y:S01]  /*30c0*/  ISETP.GT.U32.AND P1, PT, R3.reuse, R116, PT ;  /* 0x000000740300720c */ /* 0x040fe20003f24070 */
[C---:B------:R-:W-:Y:S02]  /*30d0*/  IMAD R130, R3.reuse, R9, R130 ;  /* 0x0000000903827224 */ /* 0x040fe400078e0282 */
[----:B------:R-:W-:Y:S01]  /*30e0*/  IMAD.MOV R11, RZ, RZ, -R11 ;  /* 0x000000ffff0b7224 */ /* 0x000fe200078e0a0b */
[----:B------:R-:W2:Y:S01]  /*30f0*/  LDS R9, [UR9] ;  /* 0x00000009ff097984 */ /* 0x000ea20008000800 */
[--C-:B------:R-:W-:Y:S01]  /*3100*/  @!P2 IMAD.IADD R128, R128, 0x1, -R3.reuse ;  /* 0x000000018080a824 */ /* 0x100fe200078e0a03 */
[C---:B------:R-:W-:Y:S01]  /*3110*/  ISETP.GT.U32.AND P2, PT, R3.reuse, R122, PT ;  /* 0x0000007a0300720c */ /* 0x040fe20003f44070 */
[C---:B------:R-:W-:Y:S01]  /*3120*/  IMAD R132, R3.reuse, R11, R132 ;  /* 0x0000000b03847224 */ /* 0x040fe200078e0284 */
[----:B------:R-:W-:Y:S01]  /*3130*/  ISETP.GT.U32.AND P0, PT, R3, R130, PT ;  /* 0x000000820300720c */ /* 0x000fe20003f04070 */
[----:B------:R-:W-:-:S02]  /*3140*/  @!P5 IMAD.IADD R118, R118, 0x1, -R3 ;  /* 0x000000017676d824 */ /* 0x000fc400078e0a03 */
        /* <DEDUP_REMOVED lines=12> */
[----:B------:R-:W-:-:S02]  /*3210*/  IMAD.SHL.U32 R4, R214, 0x200000, RZ ;  /* 0x00200000d6047824 */ /* 0x000fc400078e00ff */
[--C-:B------:R-:W-:Y:S01]  /*3220*/  @!P5 IMAD.IADD R132, R132, 0x1, -R3.reuse ;  /* 0x000000018484d824 */ /* 0x100fe200078e0a03 */
[----:B------:R-:W-:Y:S01]  /*3230*/  ISETP.GE.AND P5, PT, R147, RZ, PT ;  /* 0x000000ff9300720c */ /* 0x000fe20003fa6270 */
[--C-:B------:R-:W-:Y:S01]  /*3240*/  @!P3 IMAD.IADD R118, R118, 0x1, -R3.reuse ;  /* 0x000000017676b824 */ /* 0x100fe200078e0a03 */
[C---:B------:R-:W-:Y:S01]  /*3250*/  ISETP.GT.U32.AND P3, PT, R3.reuse, R128, PT ;  /* 0x000000800300720c */ /* 0x040fe20003f64070 */
[--C-:B------:R-:W-:Y:S01]  /*3260*/  @!P6 IMAD.IADD R120, R120, 0x1, -R3.reuse ;  /* 0x000000017878e824 */ /* 0x100fe200078e0a03 */
[----:B------:R-:W-:Y:S01]  /*3270*/  ISETP.GT.U32.AND P4, PT, R3, R130, PT ;  /* 0x000000820300720c */ /* 0x000fe20003f84070 */
[--C-:B------:R-:W-:Y:S01]  /*3280*/  @!P1 IMAD.IADD R126, R126, 0x1, -R3.reuse ;  /* 0x000000017e7e9824 */ /* 0x100fe200078e0a03 */
[----:B------:R-:W-:Y:S01]  /*3290*/  LOP3.LUT R4, R4, 0x600000, RZ, 0xc0, !PT ;  /* 0x0060000004047812 */ /* 0x000fe200078ec0ff */
[--C-:B------:R-:W-:Y:S01]  /*32a0*/  @!P2 IMAD.IADD R134, R134, 0x1, -R3.reuse ;  /* 0x000000018686a824 */ /* 0x100fe200078e0a03 */
[----:B------:R-:W-:Y:S01]  /*32b0*/  ISETP.GE.AND P1, PT, R0, RZ, PT ;  /* 0x000000ff0000720c */ /* 0x000fe20003f26270 */
[----:B------:R-:W-:Y:S01]  /*32c0*/  @!P0 IMAD.IADD R124, R124, 0x1, -R3 ;  /* 0x000000017c7c8824 */ /* 0x000fe200078e0a03 */
[----:B------:R-:W-:Y:S01]  /*32d0*/  ISETP.GE.AND P2, PT, R145, RZ, PT ;  /* 0x000000ff9100720c */ /* 0x000fe20003f46270 */
[----:B------:R-:W-:Y:S01]  /*32e0*/  IMAD.SHL.U32 R7, R219, 0x2, RZ ;  /* 0x00000002db077824 */ /* 0x000fe200078e00ff */
[----:B------:R-:W-:Y:S01]  /*32f0*/  R2UR UR10, R4 ;  /* 0x00000000040a72ca */ /* 0x000fe200000e0000 */
[----:B------:R-:W-:Y:S01]  /*3300*/  IMAD.MOV.U32 R4, RZ, RZ, R5 ;  /* 0x000000ffff047224 */ /* 0x000fe200078e0005 */
[----:B------:R-:W-:Y:S01]  /*3310*/  ISETP.GT.U32.AND P6, PT, R3, R132, PT ;  /* 0x000000840300720c */ /* 0x000fe20003fc4070 */
[--C-:B------:R-:W-:Y:S01]  /*3320*/  @!P3 IMAD.IADD R128, R128, 0x1, -R3.reuse ;  /* 0x000000018080b824 */ /* 0x100fe200078e0a03 */
[----:B------:R-:W-:Y:S01]  /*3330*/  ISETP.GE.AND P3, PT, R142, RZ, PT ;  /* 0x000000ff8e00720c */ /* 0x000fe20003f66270 */
[----:B------:R-:W-:Y:S01]  /*3340*/  @!P5 IMAD.MOV R4, RZ, RZ, -R4 ;  /* 0x000000ffff04d224 */ /* 0x000fe200078e0a04 */
[----:B------:R-:W-:Y:S01]  /*3350*/  ISETP.GE.AND P5, PT, R143, RZ, PT ;  /* 0x000000ff8f00720c */ /* 0x000fe20003fa6270 */
[--C-:B------:R-:W-:Y:S01]  /*3360*/  @!P4 IMAD.IADD R130, R130, 0x1, -R3.reuse ;  /* 0x000000018282c824 */ /* 0x100fe200078e0a03 */
[----:B------:R-:W-:Y:S01]  /*3370*/  ISETP.GE.AND P4, PT, R144, RZ, PT ;  /* 0x000000ff9000720c */ /* 0x000fe20003f86270 */
[----:B------:R-:W-:Y:S01]  /*3380*/  @!P1 IMAD.MOV R8, RZ, RZ, -R8 ;  /* 0x000000ffff089224 */ /* 0x000fe200078e0a08 */
[----:B------:R-:W-:Y:S01]  /*3390*/  ISETP.GE.AND P1, PT, R141, RZ, PT ;  /* 0x000000ff8d00720c */ /* 0x000fe20003f26270 */
[----:B------:R-:W-:Y:S01]  /*33a0*/  @!P2 IMAD.MOV R10, RZ, RZ, -R10 ;  /* 0x000000ffff0aa224 */ /* 0x000fe200078e0a0a */
[----:B------:R-:W-:Y:S01]  /*33b0*/  ISETP.GE.AND P2, PT, R140, RZ, PT ;  /* 0x000000ff8c00720c */ /* 0x000fe20003f46270 */
[----:B------:R-:W-:Y:S01]  /*33c0*/  IMAD.MOV.U32 R5, RZ, RZ, R40 ;  /* 0x000000ffff057224 */ /* 0x000fe200078e0028 */
[----:B------:R-:W-:Y:S01]  /*33d0*/  LOP3.LUT R2, R7, 0x90, R2, 0x78, !PT ;  /* 0x0000009007027812 */ /* 0x000fe200078e7802 */
[----:B------:R-:W-:Y:S01]  /*33e0*/  @!P6 IMAD.IADD R132, R132, 0x1, -R3 ;  /* 0x000000018484e824 */ /* 0x000fe200078e0a03 */
[----:B--2---:R-:W-:Y:S01]  /*33f0*/  R2UR UR8, R9 ;  /* 0x00000000090872ca */ /* 0x004fe200000e0000 */
[----:B------:R-:W-:Y:S01]  /*3400*/  @!P3 IMAD.MOV R16, RZ, RZ, -R16 ;  /* 0x000000ffff10b224 */ /* 0x000fe200078e0a10 */
[----:B------:R-:W-:Y:S01]  /*3410*/  ISETP.GE.AND P3, PT, R137, RZ, PT ;  /* 0x000000ff8900720c */ /* 0x000fe20003f66270 */
        /* <DEDUP_REMOVED lines=8> */
[----:B------:R-:W-:Y:S01]  /*34a0*/  IMAD.MOV.U32 R3, RZ, RZ, R38 ;  /* 0x000000ffff037224 */ /* 0x000fe200078e0026 */
[----:B------:R-:W-:Y:S01]  /*34b0*/  ISETP.NE.AND P0, PT, R22, RZ, PT ;  /* 0x000000ff1600720c */ /* 0x000fe20003f05270 */
[----:B------:R-:W-:Y:S01]  /*34c0*/  IMAD.MOV.U32 R7, RZ, RZ, R46 ;  /* 0x000000ffff077224 */ /* 0x000fe200078e002e */
        /* <DEDUP_REMOVED lines=12> */
[----:B------:R-:W-:Y:S01]  /*3590*/  @!P0 LOP3.LUT R4, RZ, R22, RZ, 0x33, !PT ;  /* 0x00000016ff048212 */ /* 0x000fe200078e33ff */
[----:B------:R-:W-:Y:S01]  /*35a0*/  IMAD.MOV.U32 R9, RZ, RZ, R48 ;  /* 0x000000ffff097224 */ /* 0x000fe200078e0030 */
[----:B------:R-:W-:Y:S01]  /*35b0*/  ISETP.NE.AND P0, PT, R23, RZ, PT ;  /* 0x000000ff1700720c */ /* 0x000fe20003f05270 */
[----:B------:R-:W-:Y:S01]  /*35c0*/  @!P3 IMAD.MOV R5, RZ, RZ, -R5 ;  /* 0x000000ffff05b224 */ /* 0x000fe200078e0a05 */
[----:B------:R-:W-:Y:S01]  /*35d0*/  ISETP.GE.AND P3, PT, R49, RZ, PT ;  /* 0x000000ff3100720c */ /* 0x000fe20003f66270 */
[----:B------:R-:W-:Y:S01]  /*35e0*/  @!P5 IMAD.MOV R3, RZ, RZ, -R3 ;  /* 0x000000ffff03d224 */ /* 0x000fe200078e0a03 */
[----:B------:R-:W-:Y:S01]  /*35f0*/  ISETP.GE.AND P5, PT, R47, RZ, PT ;  /* 0x000000ff2f00720c */ /* 0x000fe20003fa6270 */
[----:B------:R-:W-:Y:S01]  /*3600*/  @!P4 IMAD.MOV R45, RZ, RZ, -R45 ;  /* 0x000000ffff2dc224 */ /* 0x000fe200078e0a2d */
[----:B------:R-:W-:Y:S01]  /*3610*/  ISETP.GE.AND P4, PT, R123, RZ, PT ;  /* 0x000000ff7b00720c */ /* 0x000fe20003f86270 */
[----:B------:R-:W-:Y:S01]  /*3620*/  IMAD.MOV.U32 R47, RZ, RZ, R42 ;  /* 0x000000ffff2f7224 */ /* 0x000fe200078e002a */
[----:B------:R-:W2:Y:S01]  /*3630*/  LDC.64 R22, c[0x0][0x3a0] ;  /* 0x0000e800ff167b82 */ /* 0x000ea20000000a00 */
[----:B------:R-:W-:Y:S01]  /*3640*/  IMAD.MOV.U32 R49, RZ, RZ, R44 ;  /* 0x000000ffff317224 */ /* 0x000fe200078e002c */
[C---:B------:R-:W-:Y:S01]  /*3650*/  SEL R40, R168.reuse, R10, !P0 ;  /* 0x0000000aa8287207 */ /* 0x040fe20004000000 */
[----:B------:R-:W-:Y:S01]  /*3660*/  @!P1 IMAD.MOV R47, RZ, RZ, -R47 ;  /* 0x000000ffff2f9224 */ /* 0x000fe200078e0a2f */
[----:B------:R-:W-:Y:S01]  /*3670*/  ISETP.GE.AND P1, PT, R121, RZ, PT ;  /* 0x000000ff7900720c */ /* 0x000fe20003f26270 */
[----:B------:R-:W-:Y:S01]  /*3680*/  @!P2 IMAD.MOV R49, RZ, RZ, -R49 ;  /* 0x000000ffff31a224 */ /* 0x000fe200078e0a31 */
[----:B------:R-:W-:Y:S01]  /*3690*/  ISETP.GE.AND P2, PT, R119, RZ, PT ;  /* 0x000000ff7700720c */ /* 0x000fe20003f46270 */
        /* <DEDUP_REMOVED lines=8> */
[----:B------:R-:W-:Y:S01]  /*3720*/  IMAD.MOV.U32 R53, RZ, RZ, R52 ;  /* 0x000000ffff357224 */ /* 0x000fe200078e0034 */
[C---:B------:R-:W-:Y:S01]  /*3730*/  SEL R44, R168.reuse, R18, !P0 ;  /* 0x00000012a82c7207 */ /* 0x040fe20004000000 */
[----:B------:R-:W-:Y:S01]  /*3740*/  @!P3 IMAD.MOV R51, RZ, RZ, -R51 ;  /* 0x000000ffff33b224 */ /* 0x000fe200078e0a33 */
[----:B------:R-:W-:Y:S01]  /*3750*/  ISETP.GE.AND P3, PT, R117, RZ, PT ;  /* 0x000000ff7500720c */ /* 0x000fe20003f66270 */
        /* <DEDUP_REMOVED lines=34> */
[----:B-1----:R-:W-:Y:S01]  /*3980*/  IMAD R17, R193, R20, RZ ;  /* 0x00000014c1117224 */ /* 0x002fe200078e02ff */
[----:B------:R-:W-:Y:S01]  /*3990*/  SEL R62, R168, R70, !P0 ;  /* 0x00000046a83e7207 */ /* 0x000fe20004000000 */
[----:B--2---:R-:W-:Y:S01]  /*39a0*/  VIADD R236, R22, 0x3f ;  /* 0x0000003f16ec7836 */ /* 0x004fe20000000000 */
[----:B------:R-:W-:Y:S01]  /*39b0*/  SEL R64, R168, R72, !P0 ;  /* 0x00000048a8407207 */ /* 0x000fe20004000000 */
        /* <DEDUP_REMOVED lines=10> */
[C---:B------:R-:W-:Y:S01]  /*3a60*/  IMAD R167, R20.reuse, 0x2, R17 ;  /* 0x0000000214a77824 */ /* 0x040fe200078e0211 */
[----:B------:R1:W-:Y:S01]  /*3a70*/  STL [R1], R236 ;  /* 0x000000ec01007387 */ /* 0x0003e20000100800 */
        /* <DEDUP_REMOVED lines=12> */
[----:B------:R-:W-:Y:S01]  /*3b40*/  IMAD R169, R20, 0x2, R167 ;  /* 0x0000000214a97824 */ /* 0x000fe200078e02a7 */
[C---:B------:R-:W-:Y:S01]  /*3b50*/  SEL R125, R168.reuse, R78, !P0 ;  /* 0x0000004ea87d7207 */ /* 0x040fe20004000000 */
[----:B------:R-:W-:Y:S01]  /*3b60*/  @!P6 IMAD.MOV R136, RZ, RZ, -R136 ;  /* 0x000000ffff88e224 */ /* 0x000fe200078e0a88 */
        /* <DEDUP_REMOVED lines=12> */
[----:B------:R-:W-:Y:S01]  /*3c30*/  SEL R92, R168, R6, !P0 ;  /* 0x00000006a85c7207 */ /* 0x000fe20004000000 */
[----:B------:R-:W-:Y:S01]  /*3c40*/  IMAD R23, R4, R23, RZ ;  /* 0x0000001704177224 */ /* 0x000fe200078e02ff */
        /* <DEDUP_REMOVED lines=13> */
[----:B------:R-:W-:Y:S01]  /*3d20*/  UIADD3 UR10, UPT, UPT, UR8, UR10, URZ ;  /* 0x0000000a080a7290 */ /* 0x000fe2000fffe0ff */
        /* <DEDUP_REMOVED lines=12> */
[----:B------:R-:W-:-:S02]  /*3df0*/  SEL R39, R168, R26, !P0 ;  /* 0x0000001aa8277207 */ /* 0x000fc40004000000 */
[----:B------:R-:W-:Y:S01]  /*3e00*/  SEL R61, R168, R68, !P0 ;  /* 0x00000044a83d7207 */ /* 0x000fe20004000000 */
[----:B------:R-:W-:Y:S01]  /*3e10*/  IMAD R26, R20, 0x2, R19 ;  /* 0x00000002141a7824 */ /* 0x000fe200078e0213 */
[C---:B------:R-:W-:Y:S01]  /*3e20*/  SEL R63, R168.reuse, R74, !P0 ;  /* 0x0000004aa83f7207 */ /* 0x040fe20004000000 */
[----:B------:R-:W-:Y:S01]  /*3e30*/  @!P4 IMAD.MOV R126, RZ, RZ, -R126 ;  /* 0x000000ffff7ec224 */ /* 0x000fe200078e0a7e */
[----:B------:R-:W-:Y:S01]  /*3e40*/  SEL R65, R168, R76, !P0 ;  /* 0x0000004ca8417207 */ /* 0x000fe20004000000 */
[----:B------:R-:W-:Y:S01]  /*3e50*/  IMAD R28, R20, 0x2, R26 ;  /* 0x00000002141c7824 */ /* 0x000fe200078e021a */
[C---:B------:R-:W-:Y:S01]  /*3e60*/  SEL R37, R168.reuse, R16, !P0 ;  /* 0x00000010a8257207 */ /* 0x040fe20004000000 */
[----:B------:R-:W-:Y:S01]  /*3e70*/  @!P5 IMAD.MOV R128, RZ, RZ, -R128 ;  /* 0x000000ffff80d224 */ /* 0x000fe200078e0a80 */
[C---:B------:R-:W-:Y:S01]  /*3e80*/  SEL R52, R168.reuse, R3, !P0 ;  /* 0x00000003a8347207 */ /* 0x040fe20004000000 */
[----:B------:R-:W-:Y:S01]  /*3e90*/  @!P3 IMAD.MOV R130, RZ, RZ, -R130 ;  /* 0x000000ffff82b224 */ /* 0x000fe200078e0a82 */
[C---:B------:R-:W-:Y:S01]  /*3ea0*/  SEL R50, R168.reuse, R5, !P0 ;  /* 0x00000005a8327207 */ /* 0x040fe20004000000 */
[----:B------:R-:W-:Y:S01]  /*3eb0*/  @!P1 IMAD.MOV R132, RZ, RZ, -R132 ;  /* 0x000000ffff849224 */ /* 0x000fe200078e0a84 */
[C---:B------:R-:W-:Y:S01]  /*3ec0*/  SEL R47, R168.reuse, R47, !P0 ;  /* 0x0000002fa82f7207 */ /* 0x040fe20004000000 */
[----:B------:R-:W-:Y:S01]  /*3ed0*/  @!P2 IMAD.MOV R134, RZ, RZ, -R134 ;  /* 0x000000ffff86a224 */ /* 0x000fe200078e0a86 */
[----:B------:R-:W-:Y:S01]  /*3ee0*/  SEL R49, R168, R49, !P0 ;  /* 0x00000031a8317207 */ /* 0x000fe20004000000 */
[----:B------:R-:W-:Y:S01]  /*3ef0*/  IMAD R29, R20, 0x2, R28 ;  /* 0x00000002141d7824 */ /* 0x000fe200078e021c */
[----:B------:R-:W-:-:S02]  /*3f00*/  SEL R56, R168, R7, !P0 ;  /* 0x00000007a8387207 */ /* 0x000fc40004000000 */
[----:B------:R-:W-:Y:S01]  /*3f10*/  SEL R54, R168, R9, !P0 ;  /* 0x00000009a8367207 */ /* 0x000fe20004000000 */
[----:B------:R-:W-:Y:S01]  /*3f20*/  IMAD R81, R20, 0x2, R29 ;  /* 0x0000000214517824 */ /* 0x000fe200078e021d */
[C---:B------:R-:W-:Y:S02]  /*3f30*/  SEL R51, R168.reuse, R51, !P0 ;  /* 0x00000033a8337207 */ /* 0x040fe40004000000 */
[C---:B------:R-:W-:Y:S02]  /*3f40*/  SEL R53, R168.reuse, R53, !P0 ;  /* 0x00000035a8357207 */ /* 0x040fe40004000000 */
[C---:B------:R-:W-:Y:S02]  /*3f50*/  SEL R60, R168.reuse, R11, !P0 ;  /* 0x0000000ba83c7207 */ /* 0x040fe40004000000 */
[C---:B------:R-:W-:Y:S02]  /*3f60*/  SEL R58, R168.reuse, R13, !P0 ;  /* 0x0000000da83a7207 */ /* 0x040fe40004000000 */
[----:B------:R-:W-:-:S02]  /*3f70*/  SEL R55, R168, R55, !P0 ;  /* 0x00000037a8377207 */ /* 0x000fc40004000000 */
[C---:B------:R-:W-:Y:S02]  /*3f80*/  SEL R57, R168.reuse, R57, !P0 ;  /* 0x00000039a8397207 */ /* 0x040fe40004000000 */
        /* <DEDUP_REMOVED lines=29> */
[----:B------:R-:W-:Y:S01]  /*4160*/  SEL R168, R168, R136, !P0 ;  /* 0x00000088a8a87207 */ /* 0x000fe20004000000 */
[----:B------:R-:W-:Y:S01]  /*4170*/  BAR.SYNC.DEFER_BLOCKING 0x0 ;  /* 0x0000000000007b1d */ /* 0x000fe20000010000 */
[----:B------:R-:W-:-:S05]  /*4180*/  LOP3.LUT P1, RZ, R101, 0x7f, RZ, 0xc0, !PT ;  /* 0x0000007f65ff7812 */ /* 0x000fca000782c0ff */
[----:B-1--4-:R-:W-:Y:S08]  /*4190*/  BRA.U UP0, `(.L_x_5) ;  /* 0x0000000100187547 */ /* 0x012ff0000b800000 */
[----:B------:R-:W-:Y:S01]  /*41a0*/  ELECT P0, URZ, PT ;  /* 0x0000000000ff782f */ /* 0x000fe20003800000 */
[----:B------:R-:W-:Y:S01]  /*41b0*/  IMAD.MOV.U32 R3, RZ, RZ, 0x1 ;  /* 0x00000001ff037424 */ /* 0x000fe200078e00ff */
[----:B------:R-:W-:Y:S01]  /*41c0*/  UMOV UR5, 0x40 ;  /* 0x0000004000057882 */ /* 0x000fe20000000000 */
[----:B------:R-:W-:Y:S01]  /*41d0*/  UVIRTCOUNT.DEALLOC.SMPOOL 0x80 ;  /* 0x000000800000784c */ /* 0x000fe20000000000 */
[----:B------:R-:W-:-:S09]  /*41e0*/  ULEA UR5, UR4, UR5, 0x18 ;  /* 0x0000000504057291 */ /* 0x000fd2000f8ec0ff */
[----:B------:R1:W-:Y:S03]  /*41f0*/  @P0 STS.U8 [UR5], R3 ;  /* 0x00000003ff000988 */ /* 0x0003e60008000005 */
.L_x_5:
[----:B------:R-:W-:Y:S01]  /*4200*/  STTM.16dp32bit_t0_t15.x64 tmem[UR10], RZ ;  /* 0x000000ff000079ed */ /* 0x000fe20008b0000a */
[----:B------:R-:W-:Y:S01]  /*4210*/  STTM.16dp32bit_t16_t31.x64 tmem[UR10+0x40], RZ ;  /* 0x000040ff000079ed */ /* 0x000fe20008b2000a */
[----:B------:R-:W2:Y:S02]  /*4220*/  FENCE.VIEW.ASYNC.T ;  /* 0x00000000000073c6 */ /* 0x000ea40000000200 */
[----:B--2---:R-:W-:Y:S01]  /*4230*/  VOTEU.ALL UP1, P1 ;  /* 0x0000000000ff7886 */ /* 0x004fe20000820000 */
[----:B------:R-:W-:Y:S01]  /*4240*/  IMAD R27, R20, 0x2, R81 ;  /* 0x00000002141b7824 */ /* 0x000fe200078e0251 */
[----:B------:R-:W-:Y:S01]  /*4250*/  VOTEU.ALL UP2, P1 ;  /* 0x0000000000ff7886 */ /* 0x000fe20000840000 */
[----:B------:R-:W-:Y:S01]  /*4260*/  ISETP.GT.AND P0, PT, R236, 0x3f, PT ;  /* 0x0000003fec00780c */ /* 0x000fe20003f04270 */
[----:B------:R-:W-:Y:S01]  /*4270*/  IMAD.SHL.U32 R86, R23, 0x2, RZ ;  /* 0x0000000217567824 */ /* 0x000fe200078e00ff */
[----:B------:R-:W-:-:S04]  /*4280*/  @!UP1 UIADD3 UR4, UPT, UPT, -UR6, 0x100000, URZ ;  /* 0x0010000006049890 */ /* 0x000fc8000fffe1ff */
[----:B------:R-:W-:Y:S02]  /*4290*/  @!UP1 USHF.L.U32 UR5, UR4, 0xb, URZ ;  /* 0x0000000b04059899 */ /* 0x000fe400080006ff */
[----:B------:R-:W-:Y:S01]  /*42a0*/  @!UP1 USHF.L.U32 UR4, UR4, 0x1, URZ ;  /* 0x0000000104049899 */ /* 0x000fe200080006ff */
[----:B------:R-:W-:Y:S01]  /*42b0*/  BAR.SYNC.DEFER_BLOCKING 0x0 ;  /* 0x0000000000007b1d */ /* 0x000fe20000010000 */
[----:B------:R-:W-:Y:S01]  /*42c0*/  IMAD R80, R20, 0x2, R27 ;  /* 0x0000000214507824 */ /* 0x000fe200078e021b */
[----:B------:R-:W-:Y:S02]  /*42d0*/  ISETP.LT.AND P2, PT, R25, R22, P0 ;  /* 0x000000161900720c */ /* 0x000fe40000741270 */
[----:B------:R-:W-:Y:S01]  /*42e0*/  IADD3 R170, P3, PT, R86, UR16, RZ ;  /* 0x0000001056aa7c10 */ /* 0x000fe2000ff7e0ff */
[----:B-1----:R-:W-:-:S03]  /*42f0*/  IMAD R3, R20, 0x2, R80 ;  /* 0x0000000214037824 */ /* 0x002fc600078e0250 */
[----:B------:R-:W-:Y:S01]  /*4300*/  LEA.HI.X.SX32 R195, R23, UR17, 0x1, P3 ;  /* 0x0000001117c37c11 */ /* 0x000fe200098f0eff */
[----:B------:R-:W-:Y:S01]  /*4310*/  IMAD R9, R20, 0x2, R3 ;  /* 0x0000000214097824 */ /* 0x000fe200078e0203 */
[----:B------:R-:W-:-:S03]  /*4320*/  LEA R4, P3, R213, R170, 0x1 ;  /* 0x000000aad5047211 */ /* 0x000fc600078608ff */
[C---:B------:R-:W-:Y:S01]  /*4330*/  IMAD R25, R20.reuse, 0x2, R9 ;  /* 0x0000000214197824 */ /* 0x040fe200078e0209 */
[----:B------:R-:W-:Y:S01]  /*4340*/  LEA.HI.X.SX32 R5, R213, R195, 0x1, P3 ;  /* 0x000000c3d5057211 */ /* 0x000fe200018f0eff */
[----:B------:R-:W1:Y:S02]  /*4350*/  FENCE.VIEW.ASYNC.S ;  /* 0x00000000000073c6 */ /* 0x000e640000000000 */
[----:B-1----:R1:W2:Y:S02]  /*4360*/  @!UP2 SYNCS.EXCH.64 URZ, [UR11], UR4 ;  /* 0x000000040bffa5b2 */ /* 0x0022a40008000100 */
[----:B--2---:R-:W-:Y:S01]  /*4370*/  BAR.SYNC.DEFER_BLOCKING 0x0 ;  /* 0x0000000000007b1d */ /* 0x004fe20000010000 */
[----:B------:R-:W-:Y:S01]  /*4380*/  IMAD R31, R20, 0x2, R25 ;  /* 0x00000002141f7824 */ /* 0x000fe200078e0219 */
[----:B------:R-:W-:-:S03]  /*4390*/  ISETP.LT.AND P4, PT, R15, R22, P0 ;  /* 0x000000160f00720c */ /* 0x000fc60000781270 */
[----:B------:R-:W-:Y:S01]  /*43a0*/  IMAD R11, R20, 0x2, R31 ;  /* 0x00000002140b7824 */ /* 0x000fe200078e021f */
[----:B------:R-:W-:-:S03]  /*43b0*/  LOP3.LUT R218, R193, 0x18, RZ, 0xfc, !PT ;  /* 0x00000018c1da7812 */ /* 0x000fc600078efcff */
[C---:B------:R-:W-:Y:S01]  /*43c0*/  IMAD R13, R20.reuse, 0x2, R11 ;  /* 0x00000002140d7824 */ /* 0x040fe200078e020b */
[----:B------:R-:W-:Y:S01]  /*43d0*/  LOP3.LUT R217, R193, 0x1a, RZ, 0xfc, !PT ;  /* 0x0000001ac1d97812 */ /* 0x000fe200078efcff */
[----:B-1----:R-:W1:Y:S02]  /*43e0*/  LDCU UR4, c[0x0][0x3b0] ;  /* 0x00007600ff0477ac */ /* 0x002e640008000800 */
[----:B------:R-:W-:Y:S01]  /*43f0*/  IMAD R87, R20, 0x2, R13 ;  /* 0x0000000214577824 */ /* 0x000fe200078e020d */
[----:B------:R-:W-:Y:S02]  /*4400*/  PRMT R196, RZ, 0x7610, R196 ;  /* 0x00007610ffc47816 */ /* 0x000fe400000000c4 */
[----:B------:R-:W-:Y:S01]  /*4410*/  ISETP.LT.AND P3, PT, R218, R22, P0 ;  /* 0x00000016da00720c */ /* 0x000fe20000761270 */
[----:B------:R-:W-:Y:S01]  /*4420*/  IMAD R85, R20, 0x2, R87 ;  /* 0x0000000214557824 */ /* 0x000fe200078e0257 */
[----:B0-----:R0:W2:Y:S01]  /*4430*/  @P2 LDG.E.U16 R194, desc[UR20][R4.64] ;  /* 0x0000001404c22981 */ /* 0x0010a2000c1e1500 */
[----:B------:R-:W-:-:S02]  /*4440*/  LEA R6, P2, R29, R170, 0x1 ;  /* 0x000000aa1d067211 */ /* 0x000fc400078408ff */
[----:B------:R-:W-:Y:S02]  /*4450*/  PRMT R192, RZ, 0x7610, R192 ;  /* 0x00007610ffc07816 */ /* 0x000fe400000000c0 */
[-C--:B------:R-:W-:Y:S02]  /*4460*/  LEA.HI.X.SX32 R7, R29, R195.reuse, 0x1, P2 ;  /* 0x000000c31d077211 */ /* 0x080fe400010f0eff */
[----:B------:R-:W-:Y:S01]  /*4470*/  ISETP.LT.AND P2, PT, R217, R22, P0 ;  /* 0x00000016d900720c */ /* 0x000fe20000741270 */
[C---:B------:R-:W-:Y:S01]  /*4480*/  IMAD R15, R20.reuse, 0x2, R85 ;  /* 0x00000002140f7824 */ /* 0x040fe200078e0255 */
[C---:B0-----:R-:W-:Y:S01]  /*4490*/  LEA R4, P5, R3.reuse, R170, 0x1 ;  /* 0x000000aa03047211 */ /* 0x041fe200078a08ff */
[----:B------:R0:W3:Y:S01]  /*44a0*/  @P4 LDG.E.U16 R196, desc[UR20][R6.64] ;  /* 0x0000001406c44981 */ /* 0x0000e2000c1e1500 */
[----:B------:R-:W-:Y:S01]  /*44b0*/  PRMT R180, RZ, 0x7610, R180 ;  /* 0x00007610ffb47816 */ /* 0x000fe200000000b4 */
[----:B------:R-:W-:Y:S01]  /*44c0*/  IMAD R89, R20, 0x2, R15 ;  /* 0x0000000214597824 */ /* 0x000fe200078e020f */
[----:B------:R-:W-:-:S02]  /*44d0*/  LEA.HI.X.SX32 R5, R3, R195, 0x1, P5 ;  /* 0x000000c303057211 */ /* 0x000fc400028f0eff */
[----:B------:R-:W-:Y:S02]  /*44e0*/  LOP3.LUT R3, R193, 0x20, RZ, 0xfc, !PT ;  /* 0x00000020c1037812 */ /* 0x000fe400078efcff */
[C---:B0-----:R-:W-:Y:S01]  /*44f0*/  LEA R6, P4, R9.reuse, R170, 0x1 ;  /* 0x000000aa09067211 */ /* 0x041fe200078808ff */
[----:B------:R0:W4:Y:S03]  /*4500*/  @P3 LDG.E.U16 R192, desc[UR20][R4.64] ;  /* 0x0000001404c03981 */ /* 0x000126000c1e1500 */
[----:B------:R-:W-:Y:S01]  /*4510*/  LEA.HI.X.SX32 R7, R9, R195, 0x1, P4 ;  /* 0x000000c309077211 */ /* 0x000fe200020f0eff */
[----:B------:R-:W-:Y:S01]  /*4520*/  IMAD R91, R20, 0x2, R89 ;  /* 0x00000002145b7824 */ /* 0x000fe200078e0259 */
[----:B------:R-:W-:-:S03]  /*4530*/  ISETP.LT.AND P3, PT, R3, R22, P0 ;  /* 0x000000160300720c */ /* 0x000fc60000761270 */
[----:B------:R5:W2:Y:S01]  /*4540*/  @P2 LDG.E.U16 R180, desc[UR20][R6.64] ;  /* 0x0000001406b42981 */ /* 0x000aa2000c1e1500 */
[----:B0-----:R-:W-:Y:S01]  /*4550*/  LOP3.LUT R4, R193, 0x22, RZ, 0xfc, !PT ;  /* 0x00000022c1047812 */ /* 0x001fe200078efcff */
[----:B------:R-:W-:-:S03]  /*4560*/  IMAD R33, R20, 0x2, R91 ;  /* 0x0000000214217824 */ /* 0x000fc600078e025b */
[----:B------:R-:W-:Y:S02]  /*4570*/  ISETP.LT.AND P2, PT, R4, R22, P0 ;  /* 0x000000160400720c */ /* 0x000fe40000741270 */
[CC--:B-----5:R-:W-:Y:S02]  /*4580*/  LEA R6, P4, R11.reuse, R170.reuse, 0x1 ;  /* 0x000000aa0b067211 */ /* 0x0e0fe400078808ff */
[----:B------:R-:W-:Y:S02]  /*4590*/  PRMT R191, RZ, 0x7610, R191 ;  /* 0x00007610ffbf7816 */ /* 0x000fe400000000bf */
[-C--:B------:R-:W-:Y:S01]  /*45a0*/  LEA.HI.X.SX32 R7, R11, R195.reuse, 0x1, P4 ;  /* 0x000000c30b077211 */ /* 0x080fe200020f0eff */
[C---:B------:R-:W-:Y:S01]  /*45b0*/  IMAD R11, R20.reuse, 0x2, R33 ;  /* 0x00000002140b7824 */ /* 0x040fe200078e0221 */
[----:B------:R-:W-:Y:S02]  /*45c0*/  LEA R8, P5, R13, R170, 0x1 ;  /* 0x000000aa0d087211 */ /* 0x000fe400078a08ff */
[----:B------:R-:W-:Y:S01]  /*45d0*/  LOP3.LUT R5, R193, 0x28, RZ, 0xfc, !PT ;  /* 0x00000028c1057812 */ /* 0x000fe200078efcff */
[C---:B------:R-:W-:Y:S01]  /*45e0*/  IMAD R95, R20.reuse, 0x2, R11 ;  /* 0x00000002145f7824 */ /* 0x040fe200078e020b */
[----:B------:R-:W-:Y:S01]  /*45f0*/  PRMT R187, RZ, 0x7610, R187 ;  /* 0x00007610ffbb7816 */ /* 0x000fe200000000bb */
[----:B------:R0:W5:Y:S01]  /*4600*/  @P3 LDG.E.U16 R191, desc[UR20][R6.64] ;  /* 0x0000001406bf3981 */ /* 0x000162000c1e1500 */
[----:B------:R-:W-:Y:S01]  /*4610*/  LEA.HI.X.SX32 R9, R13, R195, 0x1, P5 ;  /* 0x000000c30d097211 */ /* 0x000fe200028f0eff */
[----:B------:R-:W-:Y:S01]  /*4620*/  IMAD R97, R20, 0x2, R95 ;  /* 0x0000000214617824 */ /* 0x000fe200078e025f */
[----:B------:R-:W-:-:S03]  /*4630*/  ISETP.LT.AND P3, PT, R5, R22, P0 ;  /* 0x000000160500720c */ /* 0x000fc60000761270 */
[----:B------:R1:W2:Y:S01]  /*4640*/  @P2 LDG.E.U16 R187, desc[UR20][R8.64] ;  /* 0x0000001408bb2981 */ /* 0x0002a2000c1e1500 */
[----:B------:R-:W-:Y:S01]  /*4650*/  IMAD R83, R20, 0x2, R97 ;  /* 0x0000000214537824 */ /* 0x000fe200078e0261 */
[C---:B0-----:R-:W-:Y:S02]  /*4660*/  LOP3.LUT R6, R193.reuse, 0x30, RZ, 0xfc, !PT ;  /* 0x00000030c1067812 */ /* 0x041fe400078efcff */
[----:B------:R-:W-:Y:S02]  /*4670*/  LOP3.LUT R7, R193, 0x38, RZ, 0xfc, !PT ;  /* 0x00000038c1077812 */ /* 0x000fe400078efcff */
[----:B------:R-:W-:Y:S02]  /*4680*/  ISETP.LT.AND P4, PT, R6, R22, P0 ;  /* 0x000000160600720c */ /* 0x000fe40000781270 */
[C---:B-1----:R-:W-:Y:S02]  /*4690*/  LEA R8, P2, R15.reuse, R170, 0x1 ;  /* 0x000000aa0f087211 */ /* 0x042fe400078408ff */
[----:B------:R-:W-:Y:S01]  /*46a0*/  PRMT R190, RZ, 0x7610, R190 ;  /* 0x00007610ffbe7816 */ /* 0x000fe200000000be */
[----:B------:R-:W-:Y:S01]  /*46b0*/  IMAD R99, R20, 0x2, R83 ;  /* 0x0000000214637824 */ /* 0x000fe200078e0253 */
[----:B------:R-:W-:-:S02]  /*46c0*/  LEA.HI.X.SX32 R9, R15, R195, 0x1, P2 ;  /* 0x000000c30f097211 */ /* 0x000fc400010f0eff */
[----:B------:R-:W-:Y:S02]  /*46d0*/  ISETP.LT.AND P2, PT, R7, R22, P0 ;  /* 0x000000160700720c */ /* 0x000fe40000741270 */
[-C--:B------:R-:W-:Y:S01]  /*46e0*/  LEA R10, P5, R11, R170.reuse, 0x1 ;  /* 0x000000aa0b0a7211 */ /* 0x080fe200078a08ff */
[----:B------:R0:W2:Y:S01]  /*46f0*/  @P3 LDG.E.U16 R190, desc[UR20][R8.64] ;  /* 0x0000001408be3981 */ /* 0x0000a2000c1e1500 */
[----:B------:R-:W-:Y:S02]  /*4700*/  PRMT R189, RZ, 0x7610, R189 ;  /* 0x00007610ffbd7816 */ /* 0x000fe400000000bd */
[----:B------:R-:W-:Y:S02]  /*4710*/  LEA R12, P3, R99, R170, 0x1 ;  /* 0x000000aa630c7211 */ /* 0x000fe400078608ff */
[----:B------:R-:W-:Y:S02]  /*4720*/  LEA.HI.X.SX32 R11, R11, R195, 0x1, P5 ;  /* 0x000000c30b0b7211 */ /* 0x000fe400028f0eff */
[----:B------:R-:W-:-:S02]  /*4730*/  PRMT R188, RZ, 0x7610, R188 ;  /* 0x00007610ffbc7816 */ /* 0x000fc400000000bc */
[C---:B0-----:R-:W-:Y:S01]  /*4740*/  LOP3.LUT R8, R193.reuse, 0x2a, RZ, 0xfc, !PT ;  /* 0x0000002ac1087812 */ /* 0x041fe200078efcff */
[----:B------:R0:W2:Y:S01]  /*4750*/  @P4 LDG.E.U16 R189, desc[UR20][R10.64] ;  /* 0x000000140abd4981 */ /* 0x0000a2000c1e1500 */
[----:B------:R-:W-:Y:S02]  /*4760*/  LOP3.LUT R9, R193, 0x32, RZ, 0xfc, !PT ;  /* 0x00000032c1097812 */ /* 0x000fe400078efcff */
[----:B------:R-:W-:Y:S02]  /*4770*/  LEA.HI.X.SX32 R13, R99, R195, 0x1, P3 ;  /* 0x000000c3630d7211 */ /* 0x000fe400018f0eff */
[-C--:B------:R-:W-:Y:S02]  /*4780*/  ISETP.LT.AND P3, PT, R8, R22.reuse, P0 ;  /* 0x000000160800720c */ /* 0x080fe40000761270 */
[----:B------:R-:W-:Y:S01]  /*4790*/  ISETP.LT.AND P4, PT, R9, R22, P0 ;  /* 0x000000160900720c */ /* 0x000fe20000781270 */
[----:B------:R1:W2:Y:S01]  /*47a0*/  @P2 LDG.E.U16 R188, desc[UR20][R12.64] ;  /* 0x000000140cbc2981 */ /* 0x0002a2000c1e1500 */
[----:B------:R-:W-:-:S02]  /*47b0*/  LEA R14, P5, R95, R170, 0x1 ;  /* 0x000000aa5f0e7211 */ /* 0x000fc400078a08ff */
[----:B0-----:R-:W-:Y:S02]  /*47c0*/  LOP3.LUT R10, R193, 0x3a, RZ, 0xfc, !PT ;  /* 0x0000003ac10a7812 */ /* 0x001fe400078efcff */
[----:B------:R-:W-:Y:S02]  /*47d0*/  PRMT R186, RZ, 0x7610, R186 ;  /* 0x00007610ffba7816 */ /* 0x000fe400000000ba */
[----:B------:R-:W-:Y:S02]  /*47e0*/  PRMT R185, RZ, 0x7610, R185 ;  /* 0x00007610ffb97816 */ /* 0x000fe400000000b9 */
[----:B-1----:R-:W-:Y:S01]  /*47f0*/  LEA R12, P2, R89, R170, 0x1 ;  /* 0x000000aa590c7211 */ /* 0x002fe200078408ff */
[----:B------:R-:W-:Y:S01]  /*4800*/  IMAD R99, R20, 0x2, R99 ;  /* 0x0000000214637824 */ /* 0x000fe200078e0263 */
[-C--:B------:R-:W-:Y:S02]  /*4810*/  LEA.HI.X.SX32 R15, R95, R195.reuse, 0x1, P5 ;  /* 0x000000c35f0f7211 */ /* 0x080fe400028f0eff */
[----:B------:R-:W-:-:S02]  /*4820*/  LEA.HI.X.SX32 R13, R89, R195, 0x1, P2 ;  /* 0x000000c3590d7211 */ /* 0x000fc400010f0eff */
[----:B------:R-:W-:Y:S01]  /*4830*/  ISETP.LT.AND P2, PT, R10, R22, P0 ;  /* 0x000000160a00720c */ /* 0x000fe20000741270 */
[----:B------:R-:W2:Y:S01]  /*4840*/  @P4 LDG.E.U16 R185, desc[UR20][R14.64] ;  /* 0x000000140eb94981 */ /* 0x000ea2000c1e1500 */
[----:B------:R-:W-:-:S03]  /*4850*/  LOP3.LUT R18, R193, 0xa, RZ, 0xfc, !PT ;  /* 0x0000000ac1127812 */ /* 0x000fc600078efcff */
[----:B------:R0:W2:Y:S01]  /*4860*/  @P3 LDG.E.U16 R186, desc[UR20][R12.64] ;  /* 0x000000140cba3981 */ /* 0x0000a2000c1e1500 */
[----:B------:R-:W-:Y:S02]  /*4870*/  ISETP.LT.AND P4, PT, R18, R22, P0 ;  /* 0x000000161200720c */ /* 0x000fe40000781270 */
[----:B------:R-:W-:Y:S02]  /*4880*/  SHF.R.U32.HI R11, RZ, 0x6, R101 ;  /* 0x00000006ff0b7819 */ /* 0x000fe40000011665 */
[----:B------:R-:W-:Y:S02]  /*4890*/  PRMT R184, RZ, 0x7610, R184 ;  /* 0x00007610ffb87816 */ /* 0x000fe400000000b8 */
[-C--:B0-----:R-:W-:Y:S02]  /*48a0*/  LEA R12, P3, R99, R170.reuse, 0x1 ;  /* 0x000000aa630c7211 */ /* 0x081fe400078608ff */
[----:B------:R-:W-:Y:S02]  /*48b0*/  LEA R14, P5, R19, R170, 0x1 ;  /* 0x000000aa130e7211 */ /* 0x000fe400078a08ff */
[----:B------:R-:W-:-:S02]  /*48c0*/  LEA.HI.X.SX32 R13, R99, R195, 0x1, P3 ;  /* 0x000000c3630d7211 */ /* 0x000fc400018f0eff */
[----:B------:R-:W-:Y:S02]  /*48d0*/  SGXT.U32 R11, R11, 0x1 ;  /* 0x000000010b0b781a */ /* 0x000fe40000000000 */
[----:B------:R-:W-:Y:S01]  /*48e0*/  PRMT R183, RZ, 0x7610, R183 ;  /* 0x00007610ffb77816 */ /* 0x000fe200000000b7 */
[----:B------:R0:W2:Y:S01]  /*48f0*/  @P2 LDG.E.U16 R184, desc[UR20][R12.64] ;  /* 0x000000140cb82981 */ /* 0x0000a2000c1e1500 */
[----:B------:R-:W-:Y:S02]  /*4900*/  LEA.HI.X.SX32 R15, R19, R195, 0x1, P5 ;  /* 0x000000c3130f7211 */ /* 0x000fe400028f0eff */
[----:B------:R-:W-:-:S03]  /*4910*/  ISETP.LT.AND P2, PT, R11, R22, P0 ;  /* 0x000000160b00720c */ /* 0x000fc60000741270 */
[----:B------:R1:W2:Y:S01]  /*4920*/  @P4 LDG.E.U16 R183, desc[UR20][R14.64] ;  /* 0x000000140eb74981 */ /* 0x0002a2000c1e1500 */
[C---:B------:R-:W-:Y:S02]  /*4930*/  LEA R88, P4, R17.reuse, R170, 0x1 ;  /* 0x000000aa11587211 */ /* 0x040fe400078808ff */
[----:B------:R-:W-:Y:S02]  /*4940*/  PRMT R197, RZ, 0x7610, R197 ;  /* 0x00007610ffc57816 */ /* 0x000fe400000000c5 */
[----:B------:R-:W-:-:S05]  /*4950*/  LEA.HI.X.SX32 R89, R17, R195, 0x1, P4 ;  /* 0x000000c311597211 */ /* 0x000fca00020f0eff */
[----:B------:R-:W2:Y:S01]  /*4960*/  @P2 LDG.E.U16 R197, desc[UR20][R88.64] ;  /* 0x0000001458c52981 */ /* 0x000ea2000c1e1500 */
[----:B------:R-:W-:-:S04]  /*4970*/  LOP3.LUT R16, R193, 0x12, RZ, 0xfc, !PT ;  /* 0x00000012c1107812 */ /* 0x000fc800078efcff */
[----:B------:R-:W-:Y:S02]  /*4980*/  ISETP.LT.AND P3, PT, R16, R22, P0 ;  /* 0x000000161000720c */ /* 0x000fe40000761270 */
[C---:B0-----:R-:W-:Y:S02]  /*4990*/  LEA R12, P6, R81.reuse, R170, 0x1 ;  /* 0x000000aa510c7211 */ /* 0x041fe400078c08ff */
[----:B------:R-:W-:Y:S02]  /*49a0*/  PRMT R182, RZ, 0x7610, R182 ;  /* 0x00007610ffb67816 */ /* 0x000fe400000000b6 */
[----:B------:R-:W-:Y:S02]  /*49b0*/  LEA.HI.X.SX32 R13, R81, R195, 0x1, P6 ;  /* 0x000000c3510d7211 */ /* 0x000fe400030f0eff */
[C---:B------:R-:W-:Y:S02]  /*49c0*/  LOP3.LUT R216, R193.reuse, 0x1c, RZ, 0xfc, !PT ;  /* 0x0000001cc1d87812 */ /* 0x040fe400078efcff */
[----:B------:R-:W-:-:S03]  /*49d0*/  LOP3.LUT R11, R193, 0x24, RZ, 0xfc, !PT ;  /* 0x00000024c10b7812 */ /* 0x000fc600078efcff */
[----:B------:R0:W2:Y:S01]  /*49e0*/  @P3 LDG.E.U16 R182, desc[UR20][R12.64] ;  /* 0x000000140cb63981 */ /* 0x0000a2000c1e1500 */
[-C--:B------:R-:W-:Y:S02]  /*49f0*/  ISETP.LT.AND P3, PT, R216, R22.reuse, P0 ;  /* 0x00000016d800720c */ /* 0x080fe40000761270 */
[----:B------:R-:W-:Y:S02]  /*4a00*/  ISETP.LT.AND P4, PT, R11, R22, P0 ;  /* 0x000000160b00720c */ /* 0x000fe40000781270 */
[-C--:B------:R-:W-:Y:S02]  /*4a10*/  LEA R16, P5, R25, R170.reuse, 0x1 ;  /* 0x000000aa19107211 */ /* 0x080fe400078a08ff */
[----:B-1----:R-:W-:Y:S02]  /*4a20*/  LEA R14, P6, R87, R170, 0x1 ;  /* 0x000000aa570e7211 */ /* 0x002fe400078c08ff */
[----:B------:R-:W-:Y:S02]  /*4a30*/  PRMT R173, RZ, 0x7610, R173 ;  /* 0x00007610ffad7816 */ /* 0x000fe400000000ad */
[----:B0-----:R-:W-:-:S02]  /*4a40*/  LOP3.LUT R12, R193, 0x2c, RZ, 0xfc, !PT ;  /* 0x0000002cc10c7812 */ /* 0x001fc400078efcff */
[-C--:B------:R-:W-:Y:S02]  /*4a50*/  LEA.HI.X.SX32 R17, R25, R195.reuse, 0x1, P5 ;  /* 0x000000c319117211 */ /* 0x080fe400028f0eff */
[----:B------:R-:W-:Y:S02]  /*4a60*/  PRMT R179, RZ, 0x7610, R179 ;  /* 0x00007610ffb37816 */ /* 0x000fe400000000b3 */
[----:B------:R-:W-:Y:S01]  /*4a70*/  ISETP.LT.AND P2, PT, R12, R22, P0 ;  /* 0x000000160c00720c */ /* 0x000fe20000741270 */
[----:B------:R0:W2:Y:S01]  /*4a80*/  @P3 LDG.E.U16 R173, desc[UR20][R16.64] ;  /* 0x0000001410ad3981 */ /* 0x0000a2000c1e1500 */
[----:B------:R-:W-:Y:S02]  /*4a90*/  LEA.HI.X.SX32 R15, R87, R195, 0x1, P6 ;  /* 0x000000c3570f7211 */ /* 0x000fe400030f0eff */
[----:B------:R-:W-:-:S03]  /*4aa0*/  LOP3.LUT R13, R193, 0x34, RZ, 0xfc, !PT ;  /* 0x00000034c10d7812 */ /* 0x000fc600078efcff */
[----:B------:R1:W2:Y:S01]  /*4ab0*/  @P4 LDG.E.U16 R179, desc[UR20][R14.64] ;  /* 0x000000140eb34981 */ /* 0x0002a2000c1e1500 */
[----:B------:R-:W-:Y:S02]  /*4ac0*/  ISETP.LT.AND P3, PT, R13, R22, P0 ;  /* 0x000000160d00720c */ /* 0x000fe40000761270 */
[CC--:B0-----:R-:W-:Y:S02]  /*4ad0*/  LEA R16, P5, R91.reuse, R170.reuse, 0x1 ;  /* 0x000000aa5b107211 */ /* 0x0c1fe400078a08ff */
[----:B------:R-:W-:Y:S01]  /*4ae0*/  PRMT R178, RZ, 0x7610, R178 ;  /* 0x00007610ffb27816 */ /* 0x000fe200000000b2 */
[----:B------:R-:W-:Y:S01]  /*4af0*/  IMAD R181, R20, 0x2, R99 ;  /* 0x0000000214b57824 */ /* 0x000fe200078e0263 */
[----:B------:R-:W-:Y:S02]  /*4b00*/  LEA.HI.X.SX32 R17, R91, R195, 0x1, P5 ;  /* 0x000000c35b117211 */ /* 0x000fe400028f0eff */
[----:B-1----:R-:W-:Y:S02]  /*4b10*/  LOP3.LUT R14, R193, 0x3c, RZ, 0xfc, !PT ;  /* 0x0000003cc10e7812 */ /* 0x002fe400078efcff */
[----:B------:R-:W-:Y:S01]  /*4b20*/  LEA R24, P5, R97, R170, 0x1 ;  /* 0x000000aa61187211 */ /* 0x000fe200078a08ff */
[----:B------:R0:W2:Y:S01]  /*4b30*/  @P2 LDG.E.U16 R178, desc[UR20][R16.64] ;  /* 0x0000001410b22981 */ /* 0x0000a2000c1e1500 */
[----:B------:R-:W-:-:S02]  /*4b40*/  ISETP.LT.AND P4, PT, R14, R22, P0 ;  /* 0x000000160e00720c */ /* 0x000fc40000781270 */
[----:B------:R-:W-:Y:S02]  /*4b50*/  PRMT R177, RZ, 0x7610, R177 ;  /* 0x00007610ffb17816 */ /* 0x000fe400000000b1 */
[-C--:B------:R-:W-:Y:S02]  /*4b60*/  LEA.HI.X.SX32 R25, R97, R195.reuse, 0x1, P5 ;  /* 0x000000c361197211 */ /* 0x080fe400028f0eff */
[----:B------:R-:W-:Y:S02]  /*4b70*/  LOP3.LUT R30, R193, 0xc, RZ, 0xfc, !PT ;  /* 0x0000000cc11e7812 */ /* 0x000fe400078efcff */
[C---:B0-----:R-:W-:Y:S01]  /*4b80*/  LEA R16, P2, R181.reuse, R170, 0x1 ;  /* 0x000000aab5107211 */ /* 0x041fe200078408ff */
[----:B------:R0:W2:Y:S01]  /*4b90*/  @P3 LDG.E.U16 R177, desc[UR20][R24.64] ;  /* 0x0000001418b13981 */ /* 0x0000a2000c1e1500 */
[----:B------:R-:W-:Y:S02]  /*4ba0*/  PRMT R176, RZ, 0x7610, R176 ;  /* 0x00007610ffb07816 */ /* 0x000fe400000000b0 */
[----:B------:R-:W-:-:S02]  /*4bb0*/  LEA.HI.X.SX32 R17, R181, R195, 0x1, P2 ;  /* 0x000000c3b5117211 */ /* 0x000fc400010f0eff */
[----:B------:R-:W-:Y:S02]  /*4bc0*/  ISETP.LT.AND P3, PT, R30, R22, P0 ;  /* 0x000000161e00720c */ /* 0x000fe40000761270 */
[C---:B------:R-:W-:Y:S01]  /*4bd0*/  LOP3.LUT R18, R193.reuse, 0x14, RZ, 0xfc, !PT ;  /* 0x00000014c1127812 */ /* 0x040fe200078efcff */
[----:B------:R1:W2:Y:S01]  /*4be0*/  @P4 LDG.E.U16 R176, desc[UR20][R16.64] ;  /* 0x0000001410b04981 */ /* 0x0002a2000c1e1500 */
[----:B0-----:R-:W-:Y:S02]  /*4bf0*/  LEA R24, P4, R26, R170, 0x1 ;  /* 0x000000aa1a187211 */ /* 0x001fe400078808ff */
[----:B------:R-:W-:Y:S02]  /*4c00*/  ISETP.LT.AND P2, PT, R18, R22, P0 ;  /* 0x000000161200720c */ /* 0x000fe40000741270 */
[----:B------:R-:W-:Y:S02]  /*4c10*/  LOP3.LUT R215, R193, 0x1e, RZ, 0xfc, !PT ;  /* 0x0000001ec1d77812 */ /* 0x000fe400078efcff */
[----:B------:R-:W-:-:S02]  /*4c20*/  PRMT R175, RZ, 0x7610, R175 ;  /* 0x00007610ffaf7816 */ /* 0x000fc400000000af */
[-C--:B------:R-:W-:Y:S02]  /*4c30*/  LEA.HI.X.SX32 R25, R26, R195.reuse, 0x1, P4 ;  /* 0x000000c31a197211 */ /* 0x080fe400020f0eff */
[----:B-1----:R-:W-:Y:S02]  /*4c40*/  LEA R16, P5, R27, R170, 0x1 ;  /* 0x000000aa1b107211 */ /* 0x002fe400078a08ff */
[----:B------:R-:W-:Y:S01]  /*4c50*/  ISETP.LT.AND P4, PT, R215, R22, P0 ;  /* 0x00000016d700720c */ /* 0x000fe20000781270 */
[----:B------:R0:W2:Y:S01]  /*4c60*/  @P3 LDG.E.U16 R175, desc[UR20][R24.64] ;  /* 0x0000001418af3981 */ /* 0x0000a2000c1e1500 */
[----:B------:R-:W-:Y:S02]  /*4c70*/  PRMT R174, RZ, 0x7610, R174 ;  /* 0x00007610ffae7816 */ /* 0x000fe400000000ae */
[----:B------:R-:W-:Y:S02]  /*4c80*/  LOP3.LUT R15, R193, 0x26, RZ, 0xfc, !PT ;  /* 0x00000026c10f7812 */ /* 0x000fe400078efcff */
[----:B------:R-:W-:-:S02]  /*4c90*/  LEA.HI.X.SX32 R17, R27, R195, 0x1, P5 ;  /* 0x000000c31b117211 */ /* 0x000fc400028f0eff */
[----:B------:R-:W-:Y:S02]  /*4ca0*/  ISETP.LT.AND P3, PT, R15, R22, P0 ;  /* 0x000000160f00720c */ /* 0x000fe40000761270 */
[CC--:B0-----:R-:W-:Y:S01]  /*4cb0*/  LEA R24, P5, R31.reuse, R170.reuse, 0x1 ;  /* 0x000000aa1f187211 */ /* 0x0c1fe200078a08ff */
[----:B------:R0:W2:Y:S01]  /*4cc0*/  @P2 LDG.E.U16 R174, desc[UR20][R16.64] ;  /* 0x0000001410ae2981 */ /* 0x0000a2000c1e1500 */
[----:B------:R-:W-:Y:S02]  /*4cd0*/  PRMT R172, RZ, 0x7610, R172 ;  /* 0x00007610ffac7816 */ /* 0x000fe400000000ac */
[----:B------:R-:W-:Y:S02]  /*4ce0*/  LEA.HI.X.SX32 R25, R31, R195, 0x1, P5 ;  /* 0x000000c31f197211 */ /* 0x000fe400028f0eff */
[----:B------:R-:W-:Y:S02]  /*4cf0*/  LEA R30, P2, R85, R170, 0x1 ;  /* 0x000000aa551e7211 */ /* 0x000fe400078408ff */
[----:B------:R-:W-:Y:S01]  /*4d00*/  PRMT R87, RZ, 0x7610, R87 ;  /* 0x00007610ff577816 */ /* 0x000fe20000000057 */
[----:B------:R1:W2:Y:S01]  /*4d10*/  @P4 LDG.E.U16 R172, desc[UR20][R24.64] ;  /* 0x0000001418ac4981 */ /* 0x0002a2000c1e1500 */
[----:B0-----:R-:W-:-:S02]  /*4d20*/  LOP3.LUT R16, R193, 0x2e, RZ, 0xfc, !PT ;  /* 0x0000002ec1107812 */ /* 0x001fc400078efcff */
[-C--:B------:R-:W-:Y:S02]  /*4d30*/  LEA.HI.X.SX32 R31, R85, R195.reuse, 0x1, P2 ;  /* 0x000000c3551f7211 */ /* 0x080fe400010f0eff */
[----:B------:R-:W-:Y:S02]  /*4d40*/  ISETP.LT.AND P2, PT, R16, R22, P0 ;  /* 0x000000161000720c */ /* 0x000fe40000741270 */
[----:B------:R-:W-:Y:S01]  /*4d50*/  LEA R32, P4, R33, R170, 0x1 ;  /* 0x000000aa21207211 */ /* 0x000fe200078808ff */
[----:B------:R0:W2:Y:S01]  /*4d60*/  @P3 LDG.E.U16 R87, desc[UR20][R30.64] ;  /* 0x000000141e573981 */ /* 0x0000a2000c1e1500 */
[C---:B------:R-:W-:Y:S02]  /*4d70*/  LOP3.LUT R18, R193.reuse, 0xe, RZ, 0xfc, !PT ;  /* 0x0000000ec1127812 */ /* 0x040fe400078efcff */
[----:B------:R-:W-:Y:S02]  /*4d80*/  LOP3.LUT R17, R193, 0x36, RZ, 0xfc, !PT ;  /* 0x00000036c1117812 */ /* 0x000fe400078efcff */
[----:B------:R-:W-:-:S02]  /*4d90*/  LEA.HI.X.SX32 R33, R33, R195, 0x1, P4 ;  /* 0x000000c321217211 */ /* 0x000fc400020f0eff */
[-C--:B------:R-:W-:Y:S02]  /*4da0*/  ISETP.LT.AND P4, PT, R18, R22.reuse, P0 ;  /* 0x000000161200720c */ /* 0x080fe40000781270 */
[----:B------:R-:W-:Y:S02]  /*4db0*/  ISETP.LT.AND P3, PT, R17, R22, P0 ;  /* 0x000000161100720c */ /* 0x000fe40000761270 */
[----:B------:R-:W-:Y:S02]  /*4dc0*/  PRMT R85, RZ, 0x7610, R85 ;  /* 0x00007610ff557816 */ /* 0x000fe40000000055 */
[-C--:B-1----:R-:W-:Y:S01]  /*4dd0*/  LEA R24, P6, R83, R170.reuse, 0x1 ;  /* 0x000000aa53187211 */ /* 0x082fe200078c08ff */
[----:B------:R-:W-:Y:S01]  /*4de0*/  IMAD R91, R219, R21, RZ ;  /* 0x00000015db5b7224 */ /* 0x000fe200078e02ff */
[----:B0-----:R-:W-:Y:S02]  /*4df0*/  LEA R30, P5, R28, R170, 0x1 ;  /* 0x000000aa1c1e7211 */ /* 0x001fe400078a08ff */
[----:B------:R-:W-:Y:S01]  /*4e00*/  LEA.HI.X.SX32 R25, R83, R195, 0x1, P6 ;  /* 0x000000c353197211 */ /* 0x000fe200030f0eff */
[----:B------:R0:W2:Y:S01]  /*4e10*/  @P2 LDG.E.U16 R85, desc[UR20][R32.64] ;  /* 0x0000001420552981 */ /* 0x0000a2000c1e1500 */
[----:B------:R-:W-:-:S02]  /*4e20*/  PRMT R83, RZ, 0x7610, R83 ;  /* 0x00007610ff537816 */ /* 0x000fc40000000053 */
[----:B------:R-:W-:Y:S02]  /*4e30*/  PRMT R84, RZ, 0x7610, R84 ;  /* 0x00007610ff547816 */ /* 0x000fe40000000054 */
[----:B------:R-:W-:Y:S01]  /*4e40*/  LEA.HI.X.SX32 R31, R28, R195, 0x1, P5 ;  /* 0x000000c31c1f7211 */ /* 0x000fe200028f0eff */
[----:B------:R-:W-:Y:S01]  /*4e50*/  IMAD R40, R40, UR4, RZ ;  /* 0x0000000428287c24 */ /* 0x000fe2000f8e02ff */
[----:B------:R-:W-:Y:S01]  /*4e60*/  LEA R90, P2, R91, UR18, 0x1 ;  /* 0x000000125b5a7c11 */ /* 0x000fe2000f8408ff */
[----:B------:R-:W-:Y:S01]  /*4e70*/  IMAD R38, R38, UR4, RZ ;  /* 0x0000000426267c24 */ /* 0x000fe2000f8e02ff */
[----:B------:R-:W-:Y:S01]  /*4e80*/  LOP3.LUT R94, R193, 0x16, RZ, 0xfc, !PT ;  /* 0x00000016c15e7812 */ /* 0x000fe200078efcff */
[----:B0-----:R-:W-:Y:S01]  /*4e90*/  IMAD R32, R93, UR4, RZ ;  /* 0x000000045d207c24 */ /* 0x001fe2000f8e02ff */
[----:B------:R0:W2:Y:S01]  /*4ea0*/  @P4 LDG.E.U16 R83, desc[UR20][R30.64] ;  /* 0x000000141e534981 */ /* 0x0000a2000c1e1500 */
[----:B------:R-:W-:Y:S01]  /*4eb0*/  LEA.HI.X.SX32 R91, R91, UR19, 0x1, P2 ;  /* 0x000000135b5b7c11 */ /* 0x000fe200090f0eff */
[----:B------:R-:W-:Y:S01]  /*4ec0*/  IMAD R44, R44, UR4, RZ ;  /* 0x000000042c2c7c24 */ /* 0x000fe2000f8e02ff */
[----:B------:R-:W-:Y:S01]  /*4ed0*/  ISETP.LT.AND P2, PT, R94, R22, P0 ;  /* 0x000000165e00720c */ /* 0x000fe20000741270 */
[----:B------:R1:W2:Y:S01]  /*4ee0*/  @P3 LDG.E.U16 R84, desc[UR20][R24.64] ;  /* 0x0000001418543981 */ /* 0x0002a2000c1e1500 */
[----:B------:R-:W-:Y:S01]  /*4ef0*/  IMAD R42, R42, UR4, RZ ;  /* 0x000000042a2a7c24 */ /* 0x000fe2000f8e02ff */
[----:B------:R-:W-:Y:S01]  /*4f00*/  LEA R94, P4, R38, R90, 0x1 ;  /* 0x0000005a265e7211 */ /* 0x000fe200078808ff */
[----:B------:R-:W-:-:S02]  /*4f10*/  IMAD R33, R36, UR4, RZ ;  /* 0x0000000424217c24 */ /* 0x000fc4000f8e02ff */
[----:B0-----:R-:W-:Y:S01]  /*4f20*/  IMAD R31, R92, UR4, RZ ;  /* 0x000000045c1f7c24 */ /* 0x001fe2000f8e02ff */
[-C--:B------:R-:W-:Y:S01]  /*4f30*/  LEA R92, P3, R40, R90.reuse, 0x1 ;  /* 0x0000005a285c7211 */ /* 0x080fe200078608ff */
[----:B-1----:R-:W-:Y:S01]  /*4f40*/  IMAD R25, R34, UR4, RZ ;  /* 0x0000000422197c24 */ /* 0x002fe2000f8e02ff */
[-C--:B------:R-:W-:Y:S01]  /*4f50*/  LEA R34, P5, R32, R90.reuse, 0x1 ;  /* 0x0000005a20227211 */ /* 0x080fe200078a08ff */
[----:B------:R-:W-:Y:S01]  /*4f60*/  IMAD R24, R35, UR4, RZ ;  /* 0x0000000423187c24 */ /* 0x000fe2000f8e02ff */
[-C--:B------:R-:W-:Y:S01]  /*4f70*/  LEA.HI.X.SX32 R93, R40, R91.reuse, 0x1, P3 ;  /* 0x0000005b285d7211 */ /* 0x080fe200018f0eff */
[----:B------:R-:W-:Y:S01]  /*4f80*/  IMAD R48, R48, UR4, RZ ;  /* 0x0000000430307c24 */ /* 0x000fe2000f8e02ff */
[-C--:B------:R-:W-:Y:S01]  /*4f90*/  LEA.HI.X.SX32 R95, R38, R91.reuse, 0x1, P4 ;  /* 0x0000005b265f7211 */ /* 0x080fe200020f0eff */
[----:B------:R-:W-:Y:S01]  /*4fa0*/  IMAD R46, R46, UR4, RZ ;  /* 0x000000042e2e7c24 */ /* 0x000fe2000f8e02ff */
[----:B------:R-:W-:Y:S01]  /*4fb0*/  LEA.HI.X.SX32 R35, R32, R91, 0x1, P5 ;  /* 0x0000005b20237211 */ /* 0x000fe200028f0eff */
[----:B------:R-:W-:Y:S01]  /*4fc0*/  IMAD R37, R37, UR4, RZ ;  /* 0x0000000425257c24 */ /* 0x000fe2000f8e02ff */
[-C--:B------:R-:W-:Y:S01]  /*4fd0*/  LEA R96, P3, R44, R90.reuse, 0x1 ;  /* 0x0000005a2c607211 */ /* 0x080fe200078608ff */
[----:B------:R-:W-:Y:S01]  /*4fe0*/  IMAD R39, R39, UR4, RZ ;  /* 0x0000000427277c24 */ /* 0x000fe2000f8e02ff */
[----:B------:R-:W-:-:S02]  /*4ff0*/  LEA R98, P4, R42, R90, 0x1 ;  /* 0x0000005a2a627211 */ /* 0x000fc400078808ff */
[-C--:B------:R-:W-:Y:S02]  /*5000*/  LEA R30, P6, R31, R90.reuse, 0x1 ;  /* 0x0000005a1f1e7211 */ /* 0x080fe400078c08ff */
[----:B------:R-:W-:Y:S01]  /*5010*/  LEA R32, P5, R33, R90, 0x1 ;  /* 0x0000005a21207211 */ /* 0x000fe200078a08ff */
[----:B------:R-:W-:Y:S01]  /*5020*/  IMAD R52, R52, UR4, RZ ;  /* 0x0000000434347c24 */ /* 0x000fe2000f8e02ff */
[-C--:B------:R-:W-:Y:S01]  /*5030*/  LEA.HI.X.SX32 R97, R44, R91.reuse, 0x1, P3 ;  /* 0x0000005b2c617211 */ /* 0x080fe200018f0eff */
[----:B------:R-:W-:Y:S01]  /*5040*/  IMAD R50, R50, UR4, RZ ;  /* 0x0000000432327c24 */ /* 0x000fe2000f8e02ff */
[-C--:B------:R-:W-:Y:S01]  /*5050*/  LEA.HI.X.SX32 R99, R42, R91.reuse, 0x1, P4 ;  /* 0x0000005b2a637211 */ /* 0x080fe200020f0eff */
[----:B------:R-:W-:Y:S01]  /*5060*/  IMAD R41, R41, UR4, RZ ;  /* 0x0000000429297c24 */ /* 0x000fe2000f8e02ff */
[-C--:B------:R-:W-:Y:S01]  /*5070*/  LEA.HI.X.SX32 R31, R31, R91.reuse, 0x1, P6 ;  /* 0x0000005b1f1f7211 */ /* 0x080fe200030f0eff */
[----:B------:R-:W-:Y:S01]  /*5080*/  IMAD R43, R43, UR4, RZ ;  /* 0x000000042b2b7c24 */ /* 0x000fe2000f8e02ff */
[----:B------:R-:W-:-:S02]  /*5090*/  LEA.HI.X.SX32 R33, R33, R91, 0x1, P5 ;  /* 0x0000005b21217211 */ /* 0x000fc400028f0eff */
[-C--:B------:R-:W-:Y:S02]  /*50a0*/  LEA R100, P3, R48, R90.reuse, 0x1 ;  /* 0x0000005a30647211 */ /* 0x080fe400078608ff */
[-C--:B------:R-:W-:Y:S02]  /*50b0*/  LEA R102, P4, R46, R90.reuse, 0x1 ;  /* 0x0000005a2e667211 */ /* 0x080fe400078808ff */
        /* <DEDUP_REMOVED lines=47> */
[CC--:B------:R-:W-:Y:S02]  /*53b0*/  LEA R118, P4, R66.reuse, R90.reuse, 0x1 ;  /* 0x0000005a42767211 */ /* 0x0c0fe400078808ff */
[-C--:B------:R-:W-:Y:S02]  /*53c0*/  LEA R52, P6, R53, R90.reuse, 0x1 ;  /* 0x0000005a35347211 */ /* 0x080fe400078c08ff */
[----:B------:R-:W-:Y:S01]  /*53d0*/  LEA R54, P5, R55, R90, 0x1 ;  /* 0x0000005a37367211 */ /* 0x000fe200078a08ff */
[----:B------:R-:W-:Y:S01]  /*53e0*/  IMAD R65, R65, UR4, RZ ;  /* 0x0000000441417c24 */ /* 0x000fe2000f8e02ff */
[-C--:B------:R-:W-:Y:S02]  /*53f0*/  LEA.HI.X.SX32 R117, R117, R91.reuse, 0x1, P3 ;  /* 0x0000005b75757211 */ /* 0x080fe400018f0eff */
        /* <DEDUP_REMOVED lines=18> */
[-C--:B------:R-:W-:Y:S01]  /*5520*/  LEA R126, P5, R68, R90.reuse, 0x1 ;  /* 0x0000005a447e7211 */ /* 0x080fe200078a08ff */
[----:B------:R-:W-:Y:S01]  /*5530*/  IMAD R135, R135, UR4, RZ ;  /* 0x0000000487877c24 */ /* 0x000fe2000f8e02ff */
[-C--:B------:R-:W-:Y:S01]  /*5540*/  LEA.HI.X.SX32 R65, R65, R91.reuse, 0x1, P3 ;  /* 0x0000005b41417211 */ /* 0x080fe200018f0eff */
[----:B------:R-:W-:Y:S01]  /*5550*/  IMAD R131, R131, UR4, RZ ;  /* 0x0000000483837c24 */ /* 0x000fe2000f8e02ff */
[----:B------:R-:W-:Y:S01]  /*5560*/  LEA.HI.X.SX32 R61, R61, R91, 0x1, P6 ;  /* 0x0000005b3d3d7211 */ /* 0x000fe200030f0eff */
[----:B------:R-:W-:Y:S01]  /*5570*/  IMAD R72, R72, UR4, RZ ;  /* 0x0000000448487c24 */ /* 0x000fe2000f8e02ff */
[----:B------:R-:W-:-:S02]  /*5580*/  LEA R128, P3, R129, R90, 0x1 ;  /* 0x0000005a81807211 */ /* 0x000fc400078608ff */
[-C--:B------:R-:W-:Y:S02]  /*5590*/  LEA.HI.X.SX32 R127, R68, R91.reuse, 0x1, P5 ;  /* 0x0000005b447f7211 */ /* 0x080fe400028f0eff */
        /* <DEDUP_REMOVED lines=8> */
[-C--:B------:R-:W-:Y:S01]  /*5620*/  LEA.HI.X.SX32 R133, R70, R91.reuse, 0x1, P5 ;  /* 0x0000005b46857211 */ /* 0x080fe200028f0eff */
[----:B------:R-:W-:Y:S01]  /*5630*/  IMAD R63, R63, UR4, RZ ;  /* 0x000000043f3f7c24 */ /* 0x000fe2000f8e02ff */
        /* <DEDUP_REMOVED lines=21> */
[-C--:B------:R-:W-:Y:S02]  /*5790*/  LEA.HI.X.SX32 R63, R63, R91.reuse, 0x1, P4 ;  /* 0x0000005b3f3f7211 */ /* 0x080fe400020f0eff */
[-C--:B------:R-:W-:Y:S02]  /*57a0*/  LEA R142, P6, R143, R90.reuse, 0x1 ;  /* 0x0000005a8f8e7211 */ /* 0x080fe400078c08ff */
[-C--:B------:R-:W-:Y:S02]  /*57b0*/  LEA R150, P5, R76, R90.reuse, 0x1 ;  /* 0x0000005a4c967211 */ /* 0x080fe400078a08ff */
[----:B------:R-:W-:Y:S01]  /*57c0*/  LEA R66, P4, R67, R90, 0x1 ;  /* 0x0000005a43427211 */ /* 0x000fe200078808ff */
[----:B------:R-:W-:Y:S01]  /*57d0*/  IMAD R159, R159, UR4, RZ ;  /* 0x000000049f9f7c24 */ /* 0x000fe2000f8e02ff */
[-C--:B------:R-:W-:Y:S01]  /*57e0*/  LEA.HI.X.SX32 R147, R147, R91.reuse, 0x1, P3 ;  /* 0x0000005b93937211 */ /* 0x080fe200018f0eff */
[----:B------:R-:W-:Y:S01]  /*57f0*/  IMAD R155, R155, UR4, RZ ;  /* 0x000000049b9b7c24 */ /* 0x000fe2000f8e02ff */
[----:B------:R-:W-:-:S02]  /*5800*/  LEA.HI.X.SX32 R143, R143, R91, 0x1, P6 ;  /* 0x0000005b8f8f7211 */ /* 0x000fc400030f0eff */
[-C--:B------:R-:W-:Y:S02]  /*5810*/  LEA R152, P3, R153, R90.reuse, 0x1 ;  /* 0x0000005a99987211 */ /* 0x080fe400078608ff */
[-C--:B------:R-:W-:Y:S01]  /*5820*/  LEA.HI.X.SX32 R151, R76, R91.reuse, 0x1, P5 ;  /* 0x0000005b4c977211 */ /* 0x080fe200028f0eff */
[----:B------:R-:W-:Y:S01]  /*5830*/  IMAD R71, R71, UR4, RZ ;  /* 0x0000000447477c24 */ /* 0x000fe2000f8e02ff */
[----:B------:R-:W-:Y:S02]  /*5840*/  LEA.HI.X.SX32 R67, R67, R91, 0x1, P4 ;  /* 0x0000005b43437211 */ /* 0x000fe400020f0eff */
[-C--:B------:R-:W-:Y:S02]  /*5850*/  LEA R148, P6, R149, R90.reuse, 0x1 ;  /* 0x0000005a95947211 */ /* 0x080fe400078c08ff */
[-C--:B------:R-:W-:Y:S02]  /*5860*/  LEA R156, P5, R78, R90.reuse, 0x1 ;  /* 0x0000005a4e9c7211 */ /* 0x080fe400078a08ff */
[----:B------:R-:W-:-:S02]  /*5870*/  LEA R68, P4, R69, R90, 0x1 ;  /* 0x0000005a45447211 */ /* 0x000fc400078808ff */
[-C--:B------:R-:W-:Y:S01]  /*5880*/  LEA.HI.X.SX32 R153, R153, R91.reuse, 0x1, P3 ;  /* 0x0000005b99997211 */ /* 0x080fe200018f0eff */
[----:B------:R-:W-:Y:S01]  /*5890*/  IMAD R161, R161, UR4, RZ ;  /* 0x00000004a1a17c24 */ /* 0x000fe2000f8e02ff */
[-C--:B------:R-:W-:Y:S02]  /*58a0*/  LEA.HI.X.SX32 R149, R149, R91.reuse, 0x1, P6 ;  /* 0x0000005b95957211 */ /* 0x080fe400030f0eff */
[-C--:B------:R-:W-:Y:S02]  /*58b0*/  LEA R158, P3, R159, R90.reuse, 0x1 ;  /* 0x0000005a9f9e7211 */ /* 0x080fe400078608ff */
[-C--:B------:R-:W-:Y:S01]  /*58c0*/  LEA.HI.X.SX32 R157, R78, R91.reuse, 0x1, P5 ;  /* 0x0000005b4e9d7211 */ /* 0x080fe200028f0eff */
[----:B------:R-:W-:Y:S01]  /*58d0*/  IMAD R73, R73, UR4, RZ ;  /* 0x0000000449497c24 */ /* 0x000fe2000f8e02ff */
[----:B------:R-:W-:Y:S02]  /*58e0*/  LEA.HI.X.SX32 R69, R69, R91, 0x1, P4 ;  /* 0x0000005b45457211 */ /* 0x000fe400020f0eff */
[----:B------:R-:W-:-:S02]  /*58f0*/  LEA R154, P6, R155, R90, 0x1 ;  /* 0x0000005a9b9a7211 */ /* 0x000fc400078c08ff */
[-C--:B------:R-:W-:Y:S02]  /*5900*/  LEA R162, P5, R24, R90.reuse, 0x1 ;  /* 0x0000005a18a27211 */ /* 0x080fe400078a08ff */
[-C--:B------:R-:W-:Y:S02]  /*5910*/  LEA R70, P4, R71, R90.reuse, 0x1 ;  /* 0x0000005a47467211 */ /* 0x080fe400078808ff */
[-C--:B------:R-:W-:Y:S01]  /*5920*/  LEA.HI.X.SX32 R159, R159, R91.reuse, 0x1, P3 ;  /* 0x0000005b9f9f7211 */ /* 0x080fe200018f0eff */
[----:B------:R-:W-:Y:S01]  /*5930*/  IMAD R166, R166, UR4, RZ ;  /* 0x00000004a6a67c24 */ /* 0x000fe2000f8e02ff */
[-C--:B------:R-:W-:Y:S02]  /*5940*/  LEA.HI.X.SX32 R155, R155, R91.reuse, 0x1, P6 ;  /* 0x0000005b9b9b7211 */ /* 0x080fe400030f0eff */
[----:B------:R-:W-:Y:S02]  /*5950*/  LEA R164, P3, R25, R90, 0x1 ;  /* 0x0000005a19a47211 */ /* 0x000fe400078608ff */
[-C--:B------:R-:W-:Y:S01]  /*5960*/  LEA.HI.X.SX32 R163, R24, R91.reuse, 0x1, P5 ;  /* 0x0000005b18a37211 */ /* 0x080fe200028f0eff */
[----:B------:R-:W-:Y:S01]  /*5970*/  IMAD R75, R75, UR4, RZ ;  /* 0x000000044b4b7c24 */ /* 0x000fe2000f8e02ff */
[----:B------:R-:W-:-:S02]  /*5980*/  LEA.HI.X.SX32 R71, R71, R91, 0x1, P4 ;  /* 0x0000005b47477211 */ /* 0x000fc400020f0eff */
[----:B------:R-:W-:Y:S02]  /*5990*/  LEA R160, P6, R161, R90, 0x1 ;  /* 0x0000005aa1a07211 */ /* 0x000fe400078c08ff */
[----:B------:R-:W-:Y:S02]  /*59a0*/  LEA R24, P5, R80, R170, 0x1 ;  /* 0x000000aa50187211 */ /* 0x000fe400078a08ff */
[----:B------:R-:W-:Y:S02]  /*59b0*/  LEA R72, P4, R73, R90, 0x1 ;  /* 0x0000005a49487211 */ /* 0x000fe400078808ff */
[----:B------:R-:W-:Y:S02]  /*59c0*/  PRMT R82, RZ, 0x7610, R82 ;  /* 0x00007610ff527816 */ /* 0x000fe40000000052 */
[-C--:B------:R-:W-:Y:S02]  /*59d0*/  LEA.HI.X.SX32 R165, R25, R91.reuse, 0x1, P3 ;  /* 0x0000005b19a57211 */ /* 0x080fe400018f0eff */
[----:B------:R-:W-:-:S02]  /*59e0*/  LEA.HI.X.SX32 R161, R161, R91, 0x1, P6 ;  /* 0x0000005ba1a17211 */ /* 0x000fc400030f0eff */
[----:B------:R-:W-:Y:S01]  /*59f0*/  LEA.HI.X.SX32 R25, R80, R195, 0x1, P5 ;  /* 0x000000c350197211 */ /* 0x000fe200028f0eff */
[----:B------:R-:W-:Y:S01]  /*5a00*/  IMAD R77, R77, UR4, RZ ;  /* 0x000000044d4d7c24 */ /* 0x000fe2000f8e02ff */
[----:B------:R-:W-:Y:S01]  /*5a10*/  LOP3.LUT R18, R193, 0x3e, RZ, 0xfc, !PT ;  /* 0x0000003ec1127812 */ /* 0x000fe200078efcff */
[----:B------:R-:W-:Y:S01]  /*5a20*/  IMAD R181, R20, 0x2, R181 ;  /* 0x0000000214b57824 */ /* 0x000fe200078e02b5 */
[-C--:B------:R-:W-:Y:S01]  /*5a30*/  LEA.HI.X.SX32 R73, R73, R91.reuse, 0x1, P4 ;  /* 0x0000005b49497211 */ /* 0x080fe200020f0eff */
[----:B------:R0:W5:Y:S01]  /*5a40*/  @P2 LDG.E.U16 R82, desc[UR20][R24.64] ;  /* 0x0000001418522981 */ /* 0x000162000c1e1500 */
[CC--:B------:R-:W-:Y:S02]  /*5a50*/  LEA R220, P6, R166.reuse, R90.reuse, 0x1 ;  /* 0x0000005aa6dc7211 */ /* 0x0c0fe400078c08ff */
[----:B------:R-:W-:Y:S02]  /*5a60*/  LEA R74, P4, R75, R90, 0x1 ;  /* 0x0000005a4b4a7211 */ /* 0x000fe400078808ff */
[----:B------:R-:W-:-:S02]  /*5a70*/  LEA.HI.X.SX32 R221, R166, R91, 0x1, P6 ;  /* 0x0000005ba6dd7211 */ /* 0x000fc400030f0eff */
[----:B------:R-:W-:Y:S01]  /*5a80*/  ISETP.LT.AND P3, PT, R18, R22, P0 ;  /* 0x000000161200720c */ /* 0x000fe20000761270 */
[----:B------:R-:W-:Y:S01]  /*5a90*/  IMAD R79, R79, UR4, RZ ;  /* 0x000000044f4f7c24 */ /* 0x000fe2000f8e02ff */
[----:B------:R-:W-:Y:S02]  /*5aa0*/  LEA.HI.X.SX32 R75, R75, R91, 0x1, P4 ;  /* 0x0000005b4b4b7211 */ /* 0x000fe400020f0eff */
[----:B------:R-:W-:Y:S02]  /*5ab0*/  LEA R166, P2, R167, R170, 0x1 ;  /* 0x000000aaa7a67211 */ /* 0x000fe400078408ff */
[----:B------:R-:W-:Y:S02]  /*5ac0*/  LEA R76, P4, R77, R90, 0x1 ;  /* 0x0000005a4d4c7211 */ /* 0x000fe400078808ff */
[----:B0-----:R-:W-:Y:S02]  /*5ad0*/  LEA R24, P5, R181, R170, 0x1 ;  /* 0x000000aab5187211 */ /* 0x001fe400078a08ff */
[----:B------:R-:W-:-:S02]  /*5ae0*/  LOP3.LUT R224, R193, 0x2, RZ, 0xfc, !PT ;  /* 0x00000002c1e07812 */ /* 0x000fc400078efcff */
[----:B------:R-:W-:Y:S01]  /*5af0*/  LEA.HI.X.SX32 R167, R167, R195, 0x1, P2 ;  /* 0x000000c3a7a77211 */ /* 0x000fe200010f0eff */
[----:B------:R-:W-:Y:S01]  /*5b00*/  IMAD R168, R168, UR4, RZ ;  /* 0x00000004a8a87c24 */ /* 0x000fe2000f8e02ff */
[----:B------:R-:W-:Y:S02]  /*5b10*/  LEA.HI.X.SX32 R77, R77, R91, 0x1, P4 ;  /* 0x0000005b4d4d7211 */ /* 0x000fe400020f0eff */
[----:B------:R-:W-:Y:S02]  /*5b20*/  LEA.HI.X.SX32 R25, R181, R195, 0x1, P5 ;  /* 0x000000c3b5197211 */ /* 0x000fe400028f0eff */
[----:B------:R-:W-:Y:S02]  /*5b30*/  ISETP.LT.AND P2, PT, R224, R22, P0 ;  /* 0x00000016e000720c */ /* 0x000fe40000741270 */
[----:B------:R-:W-:Y:S02]  /*5b40*/  LEA R78, P4, R79, R90, 0x1 ;  /* 0x0000005a4f4e7211 */ /* 0x000fe400078808ff */
[----:B------:R-:W-:-:S02]  /*5b50*/  PRMT R181, RZ, 0x7610, R181 ;  /* 0x00007610ffb57816 */ /* 0x000fc400000000b5 */
[----:B------:R-:W-:Y:S02]  /*5b60*/  LOP3.LUT R223, R193, 0x4, RZ, 0xfc, !PT ;  /* 0x00000004c1df7812 */ /* 0x000fe400078efcff */
[-C--:B------:R-:W-:Y:S02]  /*5b70*/  LEA.HI.X.SX32 R79, R79, R91.reuse, 0x1, P4 ;  /* 0x0000005b4f4f7211 */ /* 0x080fe400020f0eff */
[C---:B------:R-:W-:Y:S01]  /*5b80*/  LEA R90, P4, R168.reuse, R90, 0x1 ;  /* 0x0000005aa85a7211 */ /* 0x040fe200078808ff */
[----:B------:R0:W5:Y:S01]  /*5b90*/  @P3 LDG.E.U16 R181, desc[UR20][R24.64] ;  /* 0x0000001418b53981 */ /* 0x000162000c1e1500 */
[----:B------:R-:W-:Y:S02]  /*5ba0*/  PRMT R212, RZ, 0x7610, R212 ;  /* 0x00007610ffd47816 */ /* 0x000fe400000000d4 */
[----:B------:R-:W-:Y:S02]  /*5bb0*/  ISETP.LT.AND P3, PT, R223, R22, P0 ;  /* 0x00000016df00720c */ /* 0x000fe40000761270 */
[----:B------:R-:W-:Y:S01]  /*5bc0*/  LEA.HI.X.SX32 R91, R168, R91, 0x1, P4 ;  /* 0x0000005ba85b7211 */ /* 0x000fe200020f0eff */
[----:B------:R-:W-:-:S04]  /*5bd0*/  @!UP1 UIADD3 UR4, UPT, UPT, -UR6, 0x100000, URZ ;  /* 0x0010000006049890 */ /* 0x000fc8000fffe1ff */
[----:B------:R-:W-:Y:S02]  /*5be0*/  @!UP1 USHF.L.U32 UR5, UR4, 0xb, URZ ;  /* 0x0000000b04059899 */ /* 0x000fe400080006ff */
[----:B------:R-:W-:Y:S01]  /*5bf0*/  @!UP1 USHF.L.U32 UR4, UR4, 0x1, URZ ;  /* 0x0000000104049899 */ /* 0x000fe200080006ff */
[----:B------:R-:W5:Y:S01]  /*5c00*/  @P2 LDG.E.U16 R212, desc[UR20][R166.64] ;  /* 0x00000014a6d42981 */ /* 0x000f62000c1e1500 */
[----:B------:R-:W-:Y:S02]  /*5c10*/  LEA R168, P4, R169, R170, 0x1 ;  /* 0x000000aaa9a87211 */ /* 0x000fe400078808ff */
[----:B------:R-:W-:Y:S02]  /*5c20*/  LOP3.LUT R222, R193, 0x6, RZ, 0xfc, !PT ;  /* 0x00000006c1de7812 */ /* 0x000fe400078efcff */
[----:B------:R-:W-:Y:S02]  /*5c30*/  LEA.HI.X.SX32 R169, R169, R195, 0x1, P4 ;  /* 0x000000c3a9a97211 */ /* 0x000fe400020f0eff */
[----:B------:R-:W-:-:S02]  /*5c40*/  PRMT R200, RZ, 0x7610, R200 ;  /* 0x00007610ffc87816 */ /* 0x000fc400000000c8 */
[-C--:B------:R-:W-:Y:S01]  /*5c50*/  ISETP.LT.AND P4, PT, R222, R22.reuse, P0 ;  /* 0x00000016de00720c */ /* 0x080fe20000781270 */
[----:B------:R-:W-:Y:S01]  /*5c60*/  VOTEU.ALL UP1, P1 ;  /* 0x0000000000ff7886 */ /* 0x000fe20000820000 */
[----:B------:R-:W-:Y:S02]  /*5c70*/  ISETP.LT.AND P0, PT, R219, R22, P0 ;  /* 0x00000016db00720c */ /* 0x000fe40000701270 */
[C---:B------:R-:W-:Y:S01]  /*5c80*/  LEA R170, P5, R171.reuse, R170, 0x1 ;  /* 0x000000aaabaa7211 */ /* 0x040fe200078a08ff */
[----:B------:R-:W5:Y:S01]  /*5c90*/  @P3 LDG.E.U16 R200, desc[UR20][R168.64] ;  /* 0x00000014a8c83981 */ /* 0x000f62000c1e1500 */
[----:B------:R1:W0:Y:S01]  /*5ca0*/  @!UP1 SYNCS.EXCH.64 URZ, [UR9+0xc008], UR4 ;  /* 0x00c0080409ff95b2 */ /* 0x0002220008000100 */
[----:B------:R-:W-:Y:S02]  /*5cb0*/  PRMT R202, RZ, 0x7610, R202 ;  /* 0x00007610ffca7816 */ /* 0x000fe400000000ca */
[----:B------:R-:W-:Y:S01]  /*5cc0*/  LEA.HI.X.SX32 R171, R171, R195, 0x1, P5 ;  /* 0x000000c3abab7211 */ /* 0x000fe200028f0eff */
[----:B--2---:R2:W-:Y:S01]  /*5cd0*/  STS.U16 [R2+UR9+0x8400], R194 ;  /* 0x008400c202007988 */ /* 0x0045e20008000409 */
[----:B------:R-:W-:-:S02]  /*5ce0*/  PRMT R193, RZ, 0x7610, R193 ;  /* 0x00007610ffc17816 */ /* 0x000fc400000000c1 */
[----:B------:R-:W-:Y:S01]  /*5cf0*/  PRMT R195, RZ, 0x7610, R195 ;  /* 0x00007610ffc37816 */ /* 0x000fe200000000c3 */
[----:B---3--:R3:W-:Y:S01]  /*5d00*/  STS.U16 [R2+UR9+0x8800], R196 ;  /* 0x008800c402007988 */ /* 0x0087e20008000409 */
[----:B------:R-:W-:-:S03]  /*5d10*/  PRMT R198, RZ, 0x7610, R198 ;  /* 0x00007610ffc67816 */ /* 0x000fc600000000c6 */
[----:B------:R1:W-:Y:S01]  /*5d20*/  STS.U16 [R2+UR9+0x8000], R197 ;  /* 0x008000c502007988 */ /* 0x0003e20008000409 */
[----:B--2---:R-:W-:-:S03]  /*5d30*/  PRMT R194, RZ, 0x7610, R194 ;  /* 0x00007610ffc27816 */ /* 0x004fc600000000c2 */
[----:B------:R-:W2:Y:S01]  /*5d40*/  @P4 LDG.E.U16 R202, desc[UR20][R170.64] ;  /* 0x00000014aaca4981 */ /* 0x000ea2000c1e1500 */
[----:B---3--:R-:W-:-:S03]  /*5d50*/  PRMT R196, RZ, 0x7610, R196 ;  /* 0x00007610ffc47816 */ /* 0x008fc600000000c4 */
[----:B------:R-:W3:Y:S01]  /*5d60*/  @P0 LDG.E.U16 R193, desc[UR20][R38.64] ;  /* 0x0000001426c10981 */ /* 0x000ee2000c1e1500 */
[----:B-1----:R-:W-:Y:S02]  /*5d70*/  PRMT R197, RZ, 0x7610, R197 ;  /* 0x00007610ffc57816 */ /* 0x002fe400000000c5 */
[----:B------:R-:W-:Y:S01]  /*5d80*/  PRMT R199, RZ, 0x7610, R199 ;  /* 0x00007610ffc77816 */ /* 0x000fe200000000c7 */
[----:B------:R-:W2:Y:S01]  /*5d90*/  @P0 LDG.E.U16 R194, desc[UR20][R42.64] ;  /* 0x000000142ac20981 */ /* 0x000ea2000c1e1500 */
[----:B------:R-:W-:-:S03]  /*5da0*/  PRMT R201, RZ, 0x7610, R201 ;  /* 0x00007610ffc97816 */ /* 0x000fc600000000c9 */
        /* <DEDUP_REMOVED lines=9> */
[----:B------:R-:W-:Y:S02]  /*5e40*/  PRMT R207, RZ, 0x7610, R207 ;  /* 0x00007610ffcf7816 */ /* 0x000fe400000000cf */
[----:B0-----:R-:W-:Y:S01]  /*5e50*/  PRMT R24, RZ, 0x7610, R24 ;  /* 0x00007610ff187816 */ /* 0x001fe20000000018 */
[----:B------:R-:W2:Y:S01]  /*5e60*/  @P0 LDG.E.U16 R201, desc[UR20][R66.64] ;  /* 0x0000001442c90981 */ /* 0x000ea2000c1e1500 */
[----:B------:R-:W-:Y:S02]  /*5e70*/  PRMT R25, RZ, 0x7610, R25 ;  /* 0x00007610ff197816 */ /* 0x000fe40000000019 */
[----:B------:R-:W-:Y:S01]  /*5e80*/  PRMT R208, RZ, 0x7610, R208 ;  /* 0x00007610ffd07816 */ /* 0x000fe200000000d0 */
[----:B------:R-:W3:Y:S01]  /*5e90*/  @P0 LDG.E.U16 R203, desc[UR20][R68.64] ;  /* 0x0000001444cb0981 */ /* 0x000ee2000c1e1500 */
[----:B------:R-:W-:-:S03]  /*5ea0*/  PRMT R209, RZ, 0x7610, R209 ;  /* 0x00007610ffd17816 */ /* 0x000fc600000000d1 */
[----:B------:R-:W3:Y:S04]  /*5eb0*/  @P0 LDG.E.U16 R204, desc[UR20][R70.64] ;  /* 0x0000001446cc0981 */ /* 0x000ee8000c1e1500 */
[----:B------:R-:W3:Y:S04]  /*5ec0*/  @P0 LDG.E.U16 R205, desc[UR20][R72.64] ;  /* 0x0000001448cd0981 */ /* 0x000ee8000c1e1500 */
[----:B------:R-:W3:Y:S04]  /*5ed0*/  @P0 LDG.E.U16 R206, desc[UR20][R74.64] ;  /* 0x000000144ace0981 */ /* 0x000ee8000c1e1500 */
[----:B------:R-:W3:Y:S04]  /*5ee0*/  @P0 LDG.E.U16 R207, desc[UR20][R76.64] ;  /* 0x000000144ccf0981 */ /* 0x000ee8000c1e1500 */
[----:B------:R-:W3:Y:S04]  /*5ef0*/  @P0 LDG.E.U16 R24, desc[UR20][R34.64] ;  /* 0x0000001422180981 */ /* 0x000ee8000c1e1500 */
[----:B------:R-:W3:Y:S04]  /*5f00*/  @P0 LDG.E.U16 R25, desc[UR20][R32.64] ;  /* 0x0000001420190981 */ /* 0x000ee8000c1e1500 */
[----:B------:R-:W3:Y:S04]  /*5f10*/  @P0 LDG.E.U16 R208, desc[UR20][R78.64] ;  /* 0x000000144ed00981 */ /* 0x000ee8000c1e1500 */
[----:B------:R-:W3:Y:S01]  /*5f20*/  @P0 LDG.E.U16 R209, desc[UR20][R30.64] ;  /* 0x000000141ed10981 */ /* 0x000ee2000c1e1500 */
[----:B------:R-:W-:-:S03]  /*5f30*/  LOP3.LUT R222, R2, 0x20, RZ, 0x3c, !PT ;  /* 0x0000002002de7812 */ /* 0x000fc600078e3cff */
[----:B----4-:R0:W-:Y:S04]  /*5f40*/  STS.U16 [R2+UR9+0x8c00], R192 ;  /* 0x008c00c002007988 */ /* 0x0101e80008000409 */
[----:B-----5:R-:W-:Y:S04]  /*5f50*/  STS.U16 [R2+UR9+0x9000], R191 ;  /* 0x009000bf02007988 */ /* 0x020fe80008000409 */
[----:B------:R-:W-:Y:S04]  /*5f60*/  STS.U16 [R2+UR9+0x9400], R190 ;  /* 0x009400be02007988 */ /* 0x000fe80008000409 */
[----:B------:R-:W-:Y:S04]  /*5f70*/  STS.U16 [R2+UR9+0x9800], R189 ;  /* 0x009800bd02007988 */ /* 0x000fe80008000409 */
[----:B------:R-:W-:Y:S01]  /*5f80*/  STS.U16 [R2+UR9+0x9c00], R188 ;  /* 0x009c00bc02007988 */ /* 0x000fe20008000409 */
[----:B------:R-:W-:-:S03]  /*5f90*/  LOP3.LUT R237, R2, 0x40, RZ, 0x3c, !PT ;  /* 0x0000004002ed7812 */ /* 0x000fc600078e3cff */
[----:B------:R-:W-:Y:S04]  /*5fa0*/  STS.U16 [R222+UR9+0x8d00], R180 ;  /* 0x008d00b4de007988 */ /* 0x000fe80008000409 */
[----:B------:R-:W-:Y:S04]  /*5fb0*/  STS.U16 [R222+UR9+0x9100], R187 ;  /* 0x009100bbde007988 */ /* 0x000fe80008000409 */
[----:B------:R-:W-:Y:S04]  /*5fc0*/  STS.U16 [R222+UR9+0x9500], R186 ;  /* 0x009500bade007988 */ /* 0x000fe80008000409 */
[----:B------:R-:W-:Y:S04]  /*5fd0*/  STS.U16 [R222+UR9+0x9900], R185 ;  /* 0x009900b9de007988 */ /* 0x000fe80008000409 */
[----:B------:R-:W-:Y:S04]  /*5fe0*/  STS.U16 [R222+UR9+0x9d00], R184 ;  /* 0x009d00b8de007988 */ /* 0x000fe80008000409 */
[----:B------:R-:W-:Y:S04]  /*5ff0*/  STS.U16 [R222+UR9+0x8500], R183 ;  /* 0x008500b7de007988 */ /* 0x000fe80008000409 */
[----:B------:R1:W-:Y:S01]  /*6000*/  STS.U16 [R222+UR9+0x8900], R182 ;  /* 0x008900b6de007988 */ /* 0x0003e20008000409 */
[----:B------:R-:W-:-:S02]  /*6010*/  LOP3.LUT R219, R2, 0x60, RZ, 0x3c, !PT ;  /* 0x0000006002db7812 */ /* 0x000fc400078e3cff */
[----:B------:R-:W-:Y:S02]  /*6020*/  PRMT R210, RZ, 0x7610, R210 ;  /* 0x00007610ffd27816 */ /* 0x000fe400000000d2 */
[----:B------:R-:W-:Y:S02]  /*6030*/  PRMT R211, RZ, 0x7610, R211 ;  /* 0x00007610ffd37816 */ /* 0x000fe400000000d3 */
[----:B0-----:R-:W-:Y:S02]  /*6040*/  PRMT R192, RZ, 0x7610, R192 ;  /* 0x00007610ffc07816 */ /* 0x001fe400000000c0 */
[----:B------:R-:W4:Y:S04]  /*6050*/  @P0 LDG.E.U16 R210, desc[UR20][R36.64] ;  /* 0x0000001424d20981 */ /* 0x000f28000c1e1500 */
[----:B------:R-:W5:Y:S04]  /*6060*/  @P0 LDG.E.U16 R211, desc[UR20][R40.64] ;  /* 0x0000001428d30981 */ /* 0x000f68000c1e1500 */
[----:B------:R-:W4:Y:S01]  /*6070*/  @P0 LDG.E.U16 R192, desc[UR20][R44.64] ;  /* 0x000000142cc00981 */ /* 0x000f22000c1e1500 */
[----:B-1----:R-:W-:-:S02]  /*6080*/  PRMT R182, RZ, 0x7610, R182 ;  /* 0x00007610ffb67816 */ /* 0x002fc400000000b6 */
[----:B------:R-:W-:-:S04]  /*6090*/  PRMT R183, RZ, 0x7610, R183 ;  /* 0x00007610ffb77816 */ /* 0x000fc800000000b7 */
[----:B------:R-:W4:Y:S01]  /*60a0*/  @P0 LDG.E.U16 R182, desc[UR20][R160.64] ;  /* 0x00000014a0b60981 */ /* 0x000f22000c1e1500 */
[----:B------:R-:W-:-:S03]  /*60b0*/  PRMT R180, RZ, 0x7610, R180 ;  /* 0x00007610ffb47816 */ /* 0x000fc600000000b4 */
[----:B------:R-:W4:Y:S01]  /*60c0*/  @P0 LDG.E.U16 R183, desc[UR20][R220.64] ;  /* 0x00000014dcb70981 */ /* 0x000f22000c1e1500 */
[----:B------:R-:W-:Y:S02]  /*60d0*/  PRMT R184, RZ, 0x7610, R184 ;  /* 0x00007610ffb87816 */ /* 0x000fe400000000b8 */
[----:B------:R-:W-:Y:S01]  /*60e0*/  PRMT R185, RZ, 0x7610, R185 ;  /* 0x00007610ffb97816 */ /* 0x000fe200000000b9 */
[----:B------:R-:W4:Y:S01]  /*60f0*/  @P0 LDG.E.U16 R180, desc[UR20][R122.64] ;  /* 0x000000147ab40981 */ /* 0x000f22000c1e1500 */
[----:B------:R-:W-:Y:S02]  /*6100*/  PRMT R186, RZ, 0x7610, R186 ;  /* 0x00007610ffba7816 */ /* 0x000fe400000000ba */
[----:B------:R-:W-:Y:S01]  /*6110*/  PRMT R187, RZ, 0x7610, R187 ;  /* 0x00007610ffbb7816 */ /* 0x000fe200000000bb */
[----:B------:R-:W4:Y:S01]  /*6120*/  @P0 LDG.E.U16 R184, desc[UR20][R126.64] ;  /* 0x000000147eb80981 */ /* 0x000f22000c1e1500 */
[----:B------:R-:W-:Y:S02]  /*6130*/  PRMT R188, RZ, 0x7610, R188 ;  /* 0x00007610ffbc7816 */ /* 0x000fe400000000bc */
[----:B------:R-:W-:Y:S01]  /*6140*/  PRMT R189, RZ, 0x7610, R189 ;  /* 0x00007610ffbd7816 */ /* 0x000fe200000000bd */
[----:B------:R-:W4:Y:S01]  /*6150*/  @P0 LDG.E.U16 R185, desc[UR20][R132.64] ;  /* 0x0000001484b90981 */ /* 0x000f22000c1e1500 */
[----:B------:R-:W-:-:S03]  /*6160*/  PRMT R190, RZ, 0x7610, R190 ;  /* 0x00007610ffbe7816 */ /* 0x000fc600000000be */
[----:B------:R-:W4:Y:S04]  /*6170*/  @P0 LDG.E.U16 R186, desc[UR20][R138.64] ;  /* 0x000000148aba0981 */ /* 0x000f28000c1e1500 */
[----:B------:R-:W4:Y:S04]  /*6180*/  @P0 LDG.E.U16 R187, desc[UR20][R144.64] ;  /* 0x0000001490bb0981 */ /* 0x000f28000c1e1500 */
[----:B------:R-:W4:Y:S04]  /*6190*/  @P0 LDG.E.U16 R188, desc[UR20][R150.64] ;  /* 0x0000001496bc0981 */ /* 0x000f28000c1e1500 */
[----:B------:R-:W4:Y:S01]  /*61a0*/  @P0 LDG.E.U16 R189, desc[UR20][R156.64] ;  /* 0x000000149cbd0981 */ /* 0x000f22000c1e1500 */
[----:B------:R-:W-:-:S03]  /*61b0*/  PRMT R191, RZ, 0x7610, R191 ;  /* 0x00007610ffbf7816 */ /* 0x000fc600000000bf */
[----:B------:R-:W4:Y:S04]  /*61c0*/  @P0 LDG.E.U16 R190, desc[UR20][R162.64] ;  /* 0x00000014a2be0981 */ /* 0x000f28000c1e1500 */
[----:B------:R-:W4:Y:S04]  /*61d0*/  @P0 LDG.E.U16 R191, desc[UR20][R90.64] ;  /* 0x000000145abf0981 */ /* 0x000f28000c1e1500 */
[----:B------:R-:W-:Y:S04]  /*61e0*/  STS.U16 [R222+UR9+0x8100], R212 ;  /* 0x008100d4de007988 */ /* 0x000fe80008000409 */
        /* <DEDUP_REMOVED lines=15> */
[----:B--2---:R-:W-:Y:S04]  /*62e0*/  STS.U16 [R219+UR9+0x8300], R202 ;  /* 0x008300cadb007988 */ /* 0x004fe80008000409 */
[----:B---3--:R0:W-:Y:S04]  /*62f0*/  STS.U16 [R2+UR9+0x800], R193 ;  /* 0x000800c102007988 */ /* 0x0081e80008000409 */
[----:B------:R1:W-:Y:S04]  /*6300*/  STS.U16 [R2+UR9+0xc00], R194 ;  /* 0x000c00c202007988 */ /* 0x0003e80008000409 */
[----:B------:R2:W-:Y:S01]  /*6310*/  STS.U16 [R2+UR9+0x1000], R195 ;  /* 0x001000c302007988 */ /* 0x0005e20008000409 */
[----:B0-----:R-:W-:-:S03]  /*6320*/  PRMT R193, RZ, 0x7610, R193 ;  /* 0x00007610ffc17816 */ /* 0x001fc600000000c1 */
[----:B------:R0:W-:Y:S01]  /*6330*/  STS.U16 [R2+UR9+0x1400], R196 ;  /* 0x001400c402007988 */ /* 0x0001e20008000409 */
[----:B-1----:R-:W-:-:S03]  /*6340*/  PRMT R194, RZ, 0x7610, R194 ;  /* 0x00007610ffc27816 */ /* 0x002fc600000000c2 */
[----:B------:R1:W-:Y:S01]  /*6350*/  STS.U16 [R2+UR9+0x1800], R197 ;  /* 0x001800c502007988 */ /* 0x0003e20008000409 */
[----:B--2---:R-:W-:-:S03]  /*6360*/  PRMT R195, RZ, 0x7610, R195 ;  /* 0x00007610ffc37816 */ /* 0x004fc600000000c3 */
[----:B------:R2:W-:Y:S01]  /*6370*/  STS.U16 [R2+UR9+0x1c00], R198 ;  /* 0x001c00c602007988 */ /* 0x0005e20008000409 */
[----:B0-----:R-:W-:-:S03]  /*6380*/  PRMT R196, RZ, 0x7610, R196 ;  /* 0x00007610ffc47816 */ /* 0x001fc600000000c4 */
[----:B------:R0:W-:Y:S01]  /*6390*/  STS.U16 [R2+UR9+0x2000], R199 ;  /* 0x002000c702007988 */ /* 0x0001e20008000409 */
[----:B-1----:R-:W-:-:S03]  /*63a0*/  PRMT R197, RZ, 0x7610, R197 ;  /* 0x00007610ffc57816 */ /* 0x002fc600000000c5 */
[----:B------:R-:W3:Y:S01]  /*63b0*/  @P0 LDG.E.U16 R193, desc[UR20][R48.64] ;  /* 0x0000001430c10981 */ /* 0x000ee2000c1e1500 */
[----:B--2---:R-:W-:-:S03]  /*63c0*/  PRMT R198, RZ, 0x7610, R198 ;  /* 0x00007610ffc67816 */ /* 0x004fc600000000c6 */
[----:B------:R1:W-:Y:S01]  /*63d0*/  STS.U16 [R2+UR9+0x2400], R201 ;  /* 0x002400c902007988 */ /* 0x0003e20008000409 */
[----:B------:R-:W-:Y:S02]  /*63e0*/  PRMT R200, RZ, 0x7610, R200 ;  /* 0x00007610ffc87816 */ /* 0x000fe400000000c8 */
[----:B0-----:R-:W-:Y:S01]  /*63f0*/  PRMT R199, RZ, 0x7610, R199 ;  /* 0x00007610ffc77816 */ /* 0x001fe200000000c7 */
[----:B------:R-:W2:Y:S01]  /*6400*/  @P0 LDG.E.U16 R194, desc[UR20][R52.64] ;  /* 0x0000001434c20981 */ /* 0x000ea2000c1e1500 */
[----:B------:R-:W-:-:S03]  /*6410*/  PRMT R202, RZ, 0x7610, R202 ;  /* 0x00007610ffca7816 */ /* 0x000fc600000000ca */
[----:B------:R-:W2:Y:S01]  /*6420*/  @P0 LDG.E.U16 R195, desc[UR20][R56.64] ;  /* 0x0000001438c30981 */ /* 0x000ea2000c1e1500 */
[----:B-1----:R-:W-:-:S03]  /*6430*/  PRMT R201, RZ, 0x7610, R201 ;  /* 0x00007610ffc97816 */ /* 0x002fc600000000c9 */
[----:B------:R0:W-:Y:S04]  /*6440*/  STS.U16 [R2+UR9+0x2800], R203 ;  /* 0x002800cb02007988 */ /* 0x0001e80008000409 */
[----:B------:R-:W2:Y:S04]  /*6450*/  @P0 LDG.E.U16 R196, desc[UR20][R60.64] ;  /* 0x000000143cc40981 */ /* 0x000ea8000c1e1500 */
[----:B------:R1:W-:Y:S01]  /*6460*/  STS.U16 [R2+UR9+0x2c00], R204 ;  /* 0x002c00cc02007988 */ /* 0x0003e20008000409 */
[----:B0-----:R-:W-:-:S03]  /*6470*/  PRMT R203, RZ, 0x7610, R203 ;  /* 0x00007610ffcb7816 */ /* 0x001fc600000000cb */
[----:B------:R-:W2:Y:S04]  /*6480*/  @P0 LDG.E.U16 R197, desc[UR20][R64.64] ;  /* 0x0000001440c50981 */ /* 0x000ea8000c1e1500 */
[----:B------:R0:W-:Y:S01]  /*6490*/  STS.U16 [R2+UR9+0x3000], R205 ;  /* 0x003000cd02007988 */ /* 0x0001e20008000409 */
[----:B-1----:R-:W-:-:S03]  /*64a0*/  PRMT R204, RZ, 0x7610, R204 ;  /* 0x00007610ffcc7816 */ /* 0x002fc600000000cc */
[----:B------:R-:W2:Y:S04]  /*64b0*/  @P0 LDG.E.U16 R198, desc[UR20][R128.64] ;  /* 0x0000001480c60981 */ /* 0x000ea8000c1e1500 */
[----:B------:R1:W-:Y:S01]  /*64c0*/  STS.U16 [R2+UR9+0x3400], R206 ;  /* 0x003400ce02007988 */ /* 0x0003e20008000409 */
[----:B0-----:R-:W-:-:S03]  /*64d0*/  PRMT R205, RZ, 0x7610, R205 ;  /* 0x00007610ffcd7816 */ /* 0x001fc600000000cd */
[----:B------:R-:W2:Y:S04]  /*64e0*/  @P0 LDG.E.U16 R199, desc[UR20][R134.64] ;  /* 0x0000001486c70981 */ /* 0x000ea8000c1e1500 */
[----:B------:R0:W-:Y:S01]  /*64f0*/  STS.U16 [R2+UR9+0x3800], R207 ;  /* 0x003800cf02007988 */ /* 0x0001e20008000409 */
[----:B-1----:R-:W-:-:S03]  /*6500*/  PRMT R206, RZ, 0x7610, R206 ;  /* 0x00007610ffce7816 */ /* 0x002fc600000000ce */
[----:B------:R-:W2:Y:S04]  /*6510*/  @P0 LDG.E.U16 R200, desc[UR20][R140.64] ;  /* 0x000000148cc80981 */ /* 0x000ea8000c1e1500 */
[----:B------:R1:W-:Y:S01]  /*6520*/  STS.U16 [R2+UR9], R24 ;  /* 0x0000001802007988 */ /* 0x0003e20008000409 */
[----:B0-----:R-:W-:-:S03]  /*6530*/  PRMT R207, RZ, 0x7610, R207 ;  /* 0x00007610ffcf7816 */ /* 0x001fc600000000cf */
[----:B------:R-:W-:Y:S04]  /*6540*/  STS.U16 [R2+UR9+0x400], R25 ;  /* 0x0004001902007988 */ /* 0x000fe80008000409 */
[----:B------:R0:W-:Y:S04]  /*6550*/  STS.U16 [R2+UR9+0x3c00], R208 ;  /* 0x003c00d002007988 */ /* 0x0001e80008000409 */
[----:B------:R-:W2:Y:S01]  /*6560*/  @P0 LDG.E.U16 R201, desc[UR20][R146.64] ;  /* 0x0000001492c90981 */ /* 0x000ea2000c1e1500 */
[----:B-1----:R-:W-:-:S03]  /*6570*/  PRMT R24, RZ, 0x7610, R24 ;  /* 0x00007610ff187816 */ /* 0x002fc60000000018 */
[----:B------:R1:W-:Y:S01]  /*6580*/  STS.U16 [R222+UR9+0x100], R209 ;  /* 0x000100d1de007988 */ /* 0x0003e20008000409 */
[----:B0-----:R-:W-:-:S03]  /*6590*/  PRMT R208, RZ, 0x7610, R208 ;  /* 0x00007610ffd07816 */ /* 0x001fc600000000d0 */
[----:B------:R-:W2:Y:S01]  /*65a0*/  @P0 LDG.E.U16 R202, desc[UR20][R152.64] ;  /* 0x0000001498ca0981 */ /* 0x000ea2000c1e1500 */
[----:B------:R-:W-:-:S03]  /*65b0*/  PRMT R25, RZ, 0x7610, R25 ;  /* 0x00007610ff197816 */ /* 0x000fc60000000019 */
[----:B------:R-:W2:Y:S01]  /*65c0*/  @P0 LDG.E.U16 R203, desc[UR20][R158.64] ;  /* 0x000000149ecb0981 */ /* 0x000ea2000c1e1500 */
[----:B-1----:R-:W-:-:S03]  /*65d0*/  PRMT R209, RZ, 0x7610, R209 ;  /* 0x00007610ffd17816 */ /* 0x002fc600000000d1 */
        /* <DEDUP_REMOVED lines=28> */
[----:B------:R-:W2:Y:S04]  /*67a0*/  @P0 LDG.E.U16 R181, desc[UR20][R154.64] ;  /* 0x000000149ab50981 */ /* 0x000ea8000c1e1500 */
[----:B------:R-:W2:Y:S04]  /*67b0*/  @P0 LDG.E.U16 R84, desc[UR20][R94.64] ;  /* 0x000000145e540981 */ /* 0x000ea8000c1e1500 */
[----:B------:R-:W2:Y:S04]  /*67c0*/  @P0 LDG.E.U16 R85, desc[UR20][R98.64] ;  /* 0x0000001462550981 */ /* 0x000ea8000c1e1500 */
[----:B------:R-:W2:Y:S04]  /*67d0*/  @P0 LDG.E.U16 R87, desc[UR20][R102.64] ;  /* 0x0000001466570981 */ /* 0x000ea8000c1e1500 */
[----:B------:R-:W2:Y:S04]  /*67e0*/  @P0 LDG.E.U16 R172, desc[UR20][R106.64] ;  /* 0x000000146aac0981 */ /* 0x000ea8000c1e1500 */
[----:B------:R-:W2:Y:S04]  /*67f0*/  @P0 LDG.E.U16 R175, desc[UR20][R110.64] ;  /* 0x000000146eaf0981 */ /* 0x000ea8000c1e1500 */
[----:B------:R-:W2:Y:S04]  /*6800*/  @P0 LDG.E.U16 R176, desc[UR20][R114.64] ;  /* 0x0000001472b00981 */ /* 0x000ea8000c1e1500 */
[----:B------:R-:W2:Y:S04]  /*6810*/  @P0 LDG.E.U16 R177, desc[UR20][R118.64] ;  /* 0x0000001476b10981 */ /* 0x000ea8000c1e1500 */
[----:B----4-:R-:W-:Y:S04]  /*6820*/  STS.U16 [R222+UR9+0x500], R210 ;  /* 0x000500d2de007988 */ /* 0x010fe80008000409 */
[----:B-----5:R-:W-:Y:S04]  /*6830*/  STS.U16 [R222+UR9+0x900], R211 ;  /* 0x000900d3de007988 */ /* 0x020fe80008000409 */
[----:B------:R0:W-:Y:S01]  /*6840*/  STS.U16 [R222+UR9+0xd00], R192 ;  /* 0x000d00c0de007988 */ /* 0x0001e20008000409 */
[----:B------:R-:W-:-:S02]  /*6850*/  SHF.R.S32.HI R234, RZ, 0x1f, R213 ;  /* 0x0000001fffea7819 */ /* 0x000fc400000114d5 */
[-C--:B------:R-:W-:Y:S02]  /*6860*/  LEA R227, P2, R213, R86.reuse, 0x1 ;  /* 0x00000056d5e37211 */ /* 0x080fe400078408ff */
[----:B------:R-:W-:Y:S02]  /*6870*/  LEA R230, P3, R19, R86, 0x1 ;  /* 0x0000005613e67211 */ /* 0x000fe400078608ff */
[----:B0-----:R-:W-:-:S04]  /*6880*/  SHF.R.S32.HI R192, RZ, 0x1f, R23 ;  /* 0x0000001fffc07819 */ /* 0x001fc80000011417 */
[----:B------:R-:W-:-:S04]  /*6890*/  SHF.L.U64.HI R23, R23, 0x1, R192 ;  /* 0x0000000117177819 */ /* 0x000fc800000102c0 */
[----:B------:R-:W-:Y:S02]  /*68a0*/  LEA.HI.X R234, R213, R23, R234, 0x1, P2 ;  /* 0x00000017d5ea7211 */ /* 0x000fe400010f0cea */
[----:B------:R-:W-:Y:S02]  /*68b0*/  LEA R225, P2, R26, R86, 0x1 ;  /* 0x000000561ae17211 */ /* 0x000fe400078408ff */
[----:B------:R-:W-:Y:S01]  /*68c0*/  ISETP.NE.U32.AND P0, PT, R214, RZ, PT ;  /* 0x000000ffd600720c */ /* 0x000fe20003f05070 */
[----:B---3--:R-:W-:Y:S04]  /*68d0*/  STS.U16 [R222+UR9+0x1100], R193 ;  /* 0x001100c1de007988 */ /* 0x008fe80008000409 */
[----:B--2---:R-:W-:Y:S04]  /*68e0*/  STS.U16 [R222+UR9+0x1500], R194 ;  /* 0x001500c2de007988 */ /* 0x004fe80008000409 */
        /* <DEDUP_REMOVED lines=15> */
[----:B------:R0:W-:Y:S04]  /*69e0*/  STS.U16 [R237+UR9+0x1600], R24 ;  /* 0x00160018ed007988 */ /* 0x0001e80008000409 */
[----:B------:R-:W-:Y:S04]  /*69f0*/  STS.U16 [R237+UR9+0x1a00], R25 ;  /* 0x001a0019ed007988 */ /* 0x000fe80008000409 */
[----:B------:R-:W-:Y:S01]  /*6a00*/  STS.U16 [R237+UR9+0x1e00], R82 ;  /* 0x001e0052ed007988 */ /* 0x000fe20008000409 */
[----:B0-----:R-:W-:-:S03]  /*6a10*/  SHF.R.S32.HI R24, RZ, 0x1f, R19 ;  /* 0x0000001fff187819 */ /* 0x001fc60000011413 */
[----:B------:R-:W-:Y:S04]  /*6a20*/  STS.U16 [R237+UR9+0x2200], R83 ;  /* 0x00220053ed007988 */ /* 0x000fe80008000409 */
[----:B------:R0:W-:Y:S01]  /*6a30*/  STS.U16 [R237+UR9+0x2600], R173 ;  /* 0x002600aded007988 */ /* 0x0001e20008000409 */
[----:B------:R-:W-:-:S03]  /*6a40*/  LEA.HI.X R235, R19, R23, R24, 0x1, P3 ;  /* 0x0000001713eb7211 */ /* 0x000fc600018f0c18 */
[----:B------:R-:W-:Y:S01]  /*6a50*/  STS.U16 [R237+UR9+0x2a00], R174 ;  /* 0x002a00aeed007988 */ /* 0x000fe20008000409 */
[----:B------:R-:W-:-:S03]  /*6a60*/  SHF.R.S32.HI R19, RZ, 0x1f, R26 ;  /* 0x0000001fff137819 */ /* 0x000fc6000001141a */
[----:B------:R-:W-:Y:S04]  /*6a70*/  STS.U16 [R237+UR9+0x2e00], R178 ;  /* 0x002e00b2ed007988 */ /* 0x000fe80008000409 */
[----:B------:R1:W-:Y:S04]  /*6a80*/  STS.U16 [R237+UR9+0x3200], R179 ;  /* 0x003200b3ed007988 */ /* 0x0003e80008000409 */
[----:B------:R-:W-:Y:S01]  /*6a90*/  STS.U16 [R237+UR9+0x3600], R181 ;  /* 0x003600b5ed007988 */ /* 0x000fe20008000409 */
[----:B------:R-:W-:-:S03]  /*6aa0*/  SHF.R.S32.HI R24, RZ, 0x1f, R28 ;  /* 0x0000001fff187819 */ /* 0x000fc6000001141c */
[----:B------:R-:W-:Y:S01]  /*6ab0*/  STS.U16 [R237+UR9+0x3a00], R182 ;  /* 0x003a00b6ed007988 */ /* 0x000fe20008000409 */
[----:B------:R-:W-:-:S03]  /*6ac0*/  LEA R228, P3, R28, R86, 0x1 ;  /* 0x000000561ce47211 */ /* 0x000fc600078608ff */
[----:B------:R-:W-:Y:S01]  /*6ad0*/  STS.U16 [R237+UR9+0x3e00], R183 ;  /* 0x003e00b7ed007988 */ /* 0x000fe20008000409 */
[----:B------:R-:W-:-:S03]  /*6ae0*/  LEA.HI.X R232, R26, R23, R19, 0x1, P2 ;  /* 0x000000171ae87211 */ /* 0x000fc600010f0c13 */
[----:B------:R-:W-:Y:S01]  /*6af0*/  STS.U16 [R219+UR9+0x300], R84 ;  /* 0x00030054db007988 */ /* 0x000fe20008000409 */
[----:B------:R-:W-:Y:S02]  /*6b00*/  SHF.R.S32.HI R19, RZ, 0x1f, R29 ;  /* 0x0000001fff137819 */ /* 0x000fe4000001141d */
[----:B0-----:R-:W-:Y:S01]  /*6b10*/  LEA R173, P2, R29, R86, 0x1 ;  /* 0x000000561dad7211 */ /* 0x001fe200078408ff */
[----:B------:R0:W-:Y:S01]  /*6b20*/  STS.U16 [R219+UR9+0x700], R85 ;  /* 0x00070055db007988 */ /* 0x0001e20008000409 */
[----:B------:R-:W-:-:S03]  /*6b30*/  LEA.HI.X R233, R28, R23, R24, 0x1, P3 ;  /* 0x000000171ce97211 */ /* 0x000fc600018f0c18 */
        /* <DEDUP_REMOVED lines=8> */
[----:B-1----:R-:W-:Y:S01]  /*6bc0*/  LEA R179, P2, R27, R86, 0x1 ;  /* 0x000000561bb37211 */ /* 0x002fe200078408ff */
[----:B------:R-:W-:Y:S01]  /*6bd0*/  STS.U16 [R219+UR9+0x1b00], R177 ;  /* 0x001b00b1db007988 */ /* 0x000fe20008000409 */
[----:B------:R-:W-:-:S03]  /*6be0*/  LEA.HI.X R229, R81, R23, R24, 0x1, P3 ;  /* 0x0000001751e57211 */ /* 0x000fc600018f0c18 */
[----:B------:R-:W-:Y:S01]  /*6bf0*/  STS.U16 [R219+UR9+0x1f00], R180 ;  /* 0x001f00b4db007988 */ /* 0x000fe20008000409 */
[----:B------:R-:W-:-:S03]  /*6c00*/  SHF.R.S32.HI R24, RZ, 0x1f, R80 ;  /* 0x0000001fff187819 */ /* 0x000fc60000011450 */
[----:B------:R-:W-:Y:S01]  /*6c10*/  STS.U16 [R219+UR9+0x2300], R184 ;  /* 0x002300b8db007988 */ /* 0x000fe20008000409 */
[----:B------:R-:W-:Y:S01]  /*6c20*/  LEA R224, P3, R80, R86, 0x1 ;  /* 0x0000005650e07211 */ /* 0x000fe200078608ff */
[-C--:B0-----:R-:W-:Y:S02]  /*6c30*/  IMAD R85, R217, R20.reuse, RZ ;  /* 0x00000014d9557224 */ /* 0x081fe400078e02ff */
[----:B------:R-:W-:Y:S01]  /*6c40*/  STS.U16 [R219+UR9+0x2700], R185 ;  /* 0x002700b9db007988 */ /* 0x000fe20008000409 */
[-C--:B------:R-:W-:Y:S01]  /*6c50*/  LEA.HI.X R223, R27, R23.reuse, R19, 0x1, P2 ;  /* 0x000000171bdf7211 */ /* 0x080fe200010f0c13 */
[----:B------:R-:W-:Y:S02]  /*6c60*/  IMAD R27, R218, R20, RZ ;  /* 0x00000014da1b7224 */ /* 0x000fe400078e02ff */
[----:B------:R-:W-:Y:S04]  /*6c70*/  STS.U16 [R219+UR9+0x2b00], R186 ;  /* 0x002b00badb007988 */ /* 0x000fe80008000409 */
[----:B------:R-:W-:Y:S01]  /*6c80*/  STS.U16 [R219+UR9+0x2f00], R187 ;  /* 0x002f00bbdb007988 */ /* 0x000fe20008000409 */
[----:B------:R-:W-:-:S03]  /*6c90*/  LEA.HI.X R222, R80, R23, R24, 0x1, P3 ;  /* 0x0000001750de7211 */ /* 0x000fc600018f0c18 */
[----:B------:R0:W-:Y:S01]  /*6ca0*/  STS.U16 [R219+UR9+0x3300], R188 ;  /* 0x003300bcdb007988 */ /* 0x0001e20008000409 */
[----:B------:R-:W-:-:S03]  /*6cb0*/  IMAD R24, R215, R20, RZ ;  /* 0x00000014d7187224 */ /* 0x000fc600078e02ff */
[----:B------:R-:W-:Y:S01]  /*6cc0*/  STS.U16 [R219+UR9+0x3700], R189 ;  /* 0x003700bddb007988 */ /* 0x000fe20008000409 */
[----:B------:R-:W-:-:S03]  /*6cd0*/  IMAD R84, R216, R20, RZ ;  /* 0x00000014d8547224 */ /* 0x000fc600078e02ff */
[----:B------:R1:W-:Y:S01]  /*6ce0*/  STS.U16 [R219+UR9+0x3b00], R190 ;  /* 0x003b00bedb007988 */ /* 0x0003e20008000409 */
[C---:B0-----:R-:W-:Y:S02]  /*6cf0*/  IMAD.SHL.U32 R188, R27.reuse, 0x2, RZ ;  /* 0x000000021bbc7824 */ /* 0x041fe400078e00ff */
[----:B------:R-:W-:-:S04]  /*6d00*/  IMAD.HI R27, R27, 0x2, RZ ;  /* 0x000000021b1b7827 */ /* 0x000fc800078e02ff */
[C---:B-1----:R-:W-:Y:S02]  /*6d10*/  IMAD.SHL.U32 R190, R85.reuse, 0x2, RZ ;  /* 0x0000000255be7824 */ /* 0x042fe400078e00ff */
[----:B------:R-:W-:Y:S01]  /*6d20*/  IMAD.HI R85, R85, 0x2, RZ ;  /* 0x0000000255557827 */ /* 0x000fe200078e02ff */
[--C-:B------:R-:W-:Y:S02]  /*6d30*/  IADD3 R188, P4, P5, R188, UR16, R86.reuse ;  /* 0x00000010bcbc7c10 */ /* 0x100fe4000fd9e056 */
[--C-:B------:R-:W-:Y:S01]  /*6d40*/  IADD3 R190, P2, P3, R190, UR16, R86.reuse ;  /* 0x00000010bebe7c10 */ /* 0x100fe2000fb5e056 */
[----:B------:R-:W-:Y:S02]  /*6d50*/  IMAD.SHL.U32 R194, R24, 0x2, RZ ;  /* 0x0000000218c27824 */ /* 0x000fe400078e00ff */
[-C--:B------:R-:W-:Y:S02]  /*6d60*/  IMAD R83, R4, R20.reuse, RZ ;  /* 0x0000001404537224 */ /* 0x080fe400078e02ff */
[----:B------:R-:W-:Y:S01]  /*6d70*/  IMAD.SHL.U32 R192, R84, 0x2, RZ ;  /* 0x0000000254c07824 */ /* 0x000fe200078e00ff */
[----:B------:R0:W-:Y:S01]  /*6d80*/  STS.U16 [R219+UR9+0x3f00], R191 ;  /* 0x003f00bfdb007988 */ /* 0x0001e20008000409 */
[----:B------:R-:W-:Y:S01]  /*6d90*/  IMAD R80, R3, R20, RZ ;  /* 0x0000001403507224 */ /* 0x000fe200078e02ff */
[--C-:B------:R-:W-:Y:S01]  /*6da0*/  IADD3.X R189, PT, PT, R27, UR17, R23.reuse, P4, P5 ;  /* 0x000000111bbd7c10 */ /* 0x100fe2000a7ea417 */
[----:B------:R-:W-:Y:S01]  /*6db0*/  IMAD.HI R24, R24, 0x2, RZ ;  /* 0x0000000218187827 */ /* 0x000fe200078e02ff */
[----:B------:R-:W-:Y:S01]  /*6dc0*/  IADD3 R192, P4, P5, R192, UR16, R86 ;  /* 0x00000010c0c07c10 */ /* 0x000fe2000fd9e056 */
[----:B------:R1:W-:Y:S06]  /*6dd0*/  MEMBAR.ALL.CTA ;  /* 0x0000000000007992 */ /* 0x0003ec0000008000 */
[----:B-1----:R-:W1:Y:S01]  /*6de0*/  FENCE.VIEW.ASYNC.S ;  /* 0x00000000000073c6 */ /* 0x002e620000000000 */
[----:B------:R-:W-:Y:S01]  /*6df0*/  IMAD.HI R84, R84, 0x2, RZ ;  /* 0x0000000254547827 */ /* 0x000fe200078e02ff */
[----:B0-----:R-:W-:-:S03]  /*6e00*/  IADD3.X R191, PT, PT, R85, UR17, R23, P2, P3 ;  /* 0x0000001155bf7c10 */ /* 0x001fc600097e6417 */
[----:B------:R-:W-:Y:S01]  /*6e10*/  IMAD.SHL.U32 R198, R83, 0x2, RZ ;  /* 0x0000000253c67824 */ /* 0x000fe200078e00ff */
[--C-:B------:R-:W-:Y:S01]  /*6e20*/  IADD3 R194, P2, P3, R194, UR16, R86.reuse ;  /* 0x00000010c2c27c10 */ /* 0x100fe2000fb5e056 */
[-C--:B------:R-:W-:Y:S02]  /*6e30*/  IMAD R82, R15, R20.reuse, RZ ;  /* 0x000000140f527224 */ /* 0x080fe400078e02ff */
[----:B------:R-:W-:Y:S02]  /*6e40*/  IMAD.SHL.U32 R196, R80, 0x2, RZ ;  /* 0x0000000250c47824 */ /* 0x000fe400078e00ff */
[----:B------:R-:W-:Y:S01]  /*6e50*/  IMAD R19, R11, R20, RZ ;  /* 0x000000140b137224 */ /* 0x000fe200078e02ff */
[--C-:B------:R-:W-:Y:S01]  /*6e60*/  IADD3.X R195, PT, PT, R24, UR17, R23.reuse, P2, P3 ;  /* 0x0000001118c37c10 */ /* 0x100fe200097e6417 */
[----:B------:R-:W-:Y:S01]  /*6e70*/  IMAD.HI R83, R83, 0x2, RZ ;  /* 0x0000000253537827 */ /* 0x000fe200078e02ff */
[----:B------:R-:W-:Y:S02]  /*6e80*/  IADD3.X R193, PT, PT, R84, UR17, R23, P4, P5 ;  /* 0x0000001154c17c10 */ /* 0x000fe4000a7ea417 */
[--C-:B------:R-:W-:Y:S01]  /*6e90*/  IADD3 R198, P2, P3, R198, UR16, R86.reuse ;  /* 0x00000010c6c67c10 */ /* 0x100fe2000fb5e056 */
[----:B------:R-:W-:Y:S01]  /*6ea0*/  IMAD.HI R80, R80, 0x2, RZ ;  /* 0x0000000250507827 */ /* 0x000fe200078e02ff */
[----:B------:R-:W-:-:S03]  /*6eb0*/  IADD3 R196, P4, P5, R196, UR16, R86 ;  /* 0x00000010c4c47c10 */ /* 0x000fc6000fd9e056 */
[----:B------:R-:W-:Y:S02]  /*6ec0*/  IMAD.SHL.U32 R202, R82, 0x2, RZ ;  /* 0x0000000252ca7824 */ /* 0x000fe400078e00ff */
        /* <DEDUP_REMOVED lines=10> */
[----:B------:R-:W-:Y:S02]  /*6f70*/  IMAD.SHL.U32 R204, R81, 0x2, RZ ;  /* 0x0000000251cc7824 */ /* 0x000fe400078e00ff */
[-C--:B------:R-:W-:Y:S02]  /*6f80*/  IMAD R28, R16, R20.reuse, RZ ;  /* 0x00000014101c7224 */ /* 0x080fe400078e02ff */
        /* <DEDUP_REMOVED lines=28> */
[----:B------:R-:W-:Y:S01]  /*7150*/  IMAD.SHL.U32 R80, R24, 0x2, RZ ;  /* 0x0000000218507824 */ /* 0x000fe200078e00ff */
[--C-:B------:R-:W-:Y:S01]  /*7160*/  IADD3.X R215, PT, PT, R27, UR17, R23.reuse, P2, P3 ;  /* 0x000000111bd77c10 */ /* 0x100fe200097e6417 */
[----:B------:R-:W-:Y:S01]  /*7170*/  IMAD.HI R19, R19, 0x2, RZ ;  /* 0x0000000213137827 */ /* 0x000fe200078e02ff */
[----:B------:R-:W-:Y:S02]  /*7180*/  IADD3.X R213, PT, PT, R25, UR17, R23, P5, P4 ;  /* 0x0000001119d57c10 */ /* 0x000fe4000afe8417 */
[--C-:B------:R-:W-:Y:S01]  /*7190*/  IADD3 R82, P2, P3, R82, UR16, R86.reuse ;  /* 0x0000001052527c10 */ /* 0x100fe2000fb5e056 */
[----:B------:R-:W-:Y:S01]  /*71a0*/  IMAD.HI R24, R24, 0x2, RZ ;  /* 0x0000000218187827 */ /* 0x000fe200078e02ff */
[----:B------:R-:W-:-:S03]  /*71b0*/  IADD3 R80, P5, P4, R80, UR16, R86 ;  /* 0x0000001050507c10 */ /* 0x000fc6000fcbe056 */
[-C--:B------:R-:W-:Y:S02]  /*71c0*/  IMAD R26, R7, R20.reuse, RZ ;  /* 0x00000014071a7224 */ /* 0x080fe400078e02ff */
[-C--:B------:R-:W-:Y:S01]  /*71d0*/  IMAD R25, R10, R20.reuse, RZ ;  /* 0x000000140a197224 */ /* 0x080fe200078e02ff */
[--C-:B------:R-:W-:Y:S01]  /*71e0*/  IADD3.X R83, PT, PT, R19, UR17, R23.reuse, P2, P3 ;  /* 0x0000001113537c10 */ /* 0x100fe200097e6417 */
[----:B------:R-:W-:Y:S01]  /*71f0*/  IMAD.SHL.U32 R216, R26, 0x2, RZ ;  /* 0x000000021ad87824 */ /* 0x000fe200078e00ff */
[----:B------:R-:W-:Y:S01]  /*7200*/  IADD3.X R81, PT, PT, R24, UR17, R23, P5, P4 ;  /* 0x0000001118517c10 */ /* 0x000fe2000afe8417 */
[----:B------:R-:W-:Y:S02]  /*7210*/  IMAD.SHL.U32 R218, R25, 0x2, RZ ;  /* 0x0000000219da7824 */ /* 0x000fe400078e00ff */
[-C--:B------:R-:W-:Y:S02]  /*7220*/  IMAD R19, R14, R20.reuse, RZ ;  /* 0x000000140e137224 */ /* 0x080fe400078e02ff */
[----:B------:R-:W-:Y:S01]  /*7230*/  IMAD R24, R18, R20, RZ ;  /* 0x0000001412187224 */ /* 0x000fe200078e02ff */
[--C-:B------:R-:W-:Y:S01]  /*7240*/  IADD3 R216, P5, P4, R216, UR16, R86.reuse ;  /* 0x00000010d8d87c10 */ /* 0x100fe2000fcbe056 */
[----:B------:R-:W-:Y:S01]  /*7250*/  IMAD.HI R26, R26, 0x2, RZ ;  /* 0x000000021a1a7827 */ /* 0x000fe200078e02ff */
[----:B------:R-:W-:-:S03]  /*7260*/  IADD3 R218, P2, P3, R218, UR16, R86 ;  /* 0x00000010dada7c10 */ /* 0x000fc6000fb5e056 */
[----:B------:R-:W-:-:S04]  /*7270*/  IMAD.HI R25, R25, 0x2, RZ ;  /* 0x0000000219197827 */ /* 0x000fc800078e02ff */
[----:B------:R-:W-:Y:S02]  /*7280*/  IMAD.SHL.U32 R84, R19, 0x2, RZ ;  /* 0x0000000213547824 */ /* 0x000fe400078e00ff */
[----:B------:R-:W-:Y:S01]  /*7290*/  IMAD.SHL.U32 R87, R24, 0x2, RZ ;  /* 0x0000000218577824 */ /* 0x000fe200078e00ff */
[--C-:B------:R-:W-:Y:S01]  /*72a0*/  IADD3.X R217, PT, PT, R26, UR17, R23.reuse, P5, P4 ;  /* 0x000000111ad97c10 */ /* 0x100fe2000afe8417 */
[----:B------:R-:W-:Y:S01]  /*72b0*/  IMAD.HI R24, R24, 0x2, RZ ;  /* 0x0000000218187827 */ /* 0x000fe200078e02ff */
[----:B-1----:R-:W-:Y:S01]  /*72c0*/  BAR.SYNC.DEFER_BLOCKING 0x0 ;  /* 0x0000000000007b1d */ /* 0x002fe20000010000 */
[--C-:B------:R-:W-:Y:S02]  /*72d0*/  IADD3 R84, P5, P4, R84, UR16, R86.reuse ;  /* 0x0000001054547c10 */ /* 0x100fe4000fcbe056 */
[----:B------:R-:W-:Y:S02]  /*72e0*/  IADD3.X R219, PT, PT, R25, UR17, R23, P2, P3 ;  /* 0x0000001119db7c10 */ /* 0x000fe400097e6417 */
[----:B------:R-:W-:-:S04]  /*72f0*/  IADD3 R86, P2, P3, R87, UR16, R86 ;  /* 0x0000001057567c10 */ /* 0x000fc8000fb5e056 */
[--C-:B------:R-:W-:Y:S02]  /*7300*/  IADD3.X R87, PT, PT, R24, UR17, R23.reuse, P2, P3 ;  /* 0x0000001118577c10 */ /* 0x100fe400097e6417 */
[----:B------:R-:W-:Y:S01]  /*7310*/  ISETP.LT.OR P2, PT, R236, 0x40, P0 ;  /* 0x00000040ec00780c */ /* 0x000fe20000741670 */
[----:B------:R-:W-:Y:S01]  /*7320*/  IMAD.HI R19, R19, 0x2, RZ ;  /* 0x0000000213137827 */ /* 0x000fe200078e02ff */
[----:B------:R-:W-:Y:S02]  /*7330*/  UIADD3 UR5, UPT, UPT, UR9, 0x4000, URZ ;  /* 0x0000400009057890 */ /* 0x000fe4000fffe0ff */
[----:B------:R-:W-:Y:S02]  /*7340*/  UIADD3 UR4, UPT, UPT, UR9, 0xa000, URZ ;  /* 0x0000a00009047890 */ /* 0x000fe4000fffe0ff */
[----:B------:R-:W-:Y:S01]  /*7350*/  IADD3.X R85, PT, PT, R19, UR17, R23, P5, P4 ;  /* 0x0000001113557c10 */ /* 0x000fe2000afe8417 */
[----:B------:R-:W-:Y:S02]  /*7360*/  USHF.R.U32.HI UR19, URZ, 0x4, UR5 ;  /* 0x00000004ff137899 */ /* 0x000fe40008011605 */
[----:B------:R-:W-:Y:S01]  /*7370*/  USHF.R.U32.HI UR18, URZ, 0x4, UR4 ;  /* 0x00000004ff127899 */ /* 0x000fe20008011604 */
[----:B------:R-:W-:Y:S01]  /*7380*/  UMOV UR6, URZ ;  /* 0x000000ff00067c82 */ /* 0x000fe20008000000 */
[----:B------:R-:W-:-:S02]  /*7390*/  UMOV UR7, URZ ;  /* 0x000000ff00077c82 */ /* 0x000fc40008000000 */
[----:B------:R-:W-:Y:S08]  /*73a0*/  @P2 BRA `(.L_x_6) ;  /* 0x0000000000842947 */ /* 0x000ff00003800000 */
[----:B------:R-:W-:Y:S02]  /*73b0*/  UIADD3 UR4, UPT, UPT, UR9, 0x8000, URZ ;  /* 0x0000800009047890 */ /* 0x000fe4000fffe0ff */
[----:B------:R-:W-:Y:S02]  /*73c0*/  USHF.R.U32.HI UR14, URZ, 0x4, UR9 ;  /* 0x00000004ff0e7899 */ /* 0x000fe40008011609 */
[----:B------:R-:W-:Y:S02]  /*73d0*/  USHF.R.U32.HI UR4, URZ, 0x4, UR4 ;  /* 0x00000004ff047899 */ /* 0x000fe40008011604 */
[----:B------:R-:W-:Y:S02]  /*73e0*/  USGXT.U32 UR14, UR14, 0xe ;  /* 0x0000000e0e0e789a */ /* 0x000fe40008000000 */
[----:B------:R-:W-:Y:S02]  /*73f0*/  USGXT.U32 UR12, UR4, 0xe ;  /* 0x0000000e040c789a */ /* 0x000fe40008000000 */
[----:B------:R-:W-:-:S02]  /*7400*/  UIADD3 UR32, UP2, UPT, UR14, 0x2, URZ ;  /* 0x000000020e207890 */ /* 0x000fc4000ff5e0ff */
[----:B------:R-:W-:Y:S01]  /*7410*/  UIADD3 UR30, UP1, UPT, UR12, 0x80, URZ ;  /* 0x000000800c1e7890 */ /* 0x000fe2000ff3e0ff */
[----:B------:R-:W-:Y:S01]  /*7420*/  UMOV UR4, URZ ;  /* 0x000000ff00047c82 */ /* 0x000fe20008000000 */
[----:B------:R-:W-:Y:S01]  /*7430*/  UMOV UR34, 0x0 ;  /* 0x0000000000227882 */ /* 0x000fe20000000000 */
[----:B------:R-:W-:Y:S02]  /*7440*/  UIADD3.X UR33, UPT, UPT, UR4, 0x40004040, URZ, UP2, !UPT ;  /* 0x4000404004217890 */ /* 0x000fe400097fe4ff */
[----:B------:R-:W-:Y:S02]  /*7450*/  UIADD3.X UR31, UPT, UPT, UR4, 0x40004040, URZ, UP1, !UPT ;  /* 0x40004040041f7890 */ /* 0x000fe40008ffe4ff */
[----:B------:R-:W-:Y:S02]  /*7460*/  UIADD3.64 UR24, UPT, UPT, UR32, 0x2, URZ ;  /* 0x0000000220187897 */ /* 0x000fe4000fffe0ff */
[----:B------:R-:W-:Y:S02]  /*7470*/  UIADD3.64 UR22, UPT, UPT, UR30, 0x80, URZ ;  /* 0x000000801e167897 */ /* 0x000fe4000fffe0ff */
[----:B------:R-:W-:-:S02]  /*7480*/  UIADD3.64 UR28, UPT, UPT, UR32, 0x4, URZ ;  /* 0x00000004201c7897 */ /* 0x000fc4000fffe0ff */
[----:B------:R-:W-:Y:S01]  /*7490*/  UIADD3.64 UR26, UPT, UPT, UR30, 0x100, URZ ;  /* 0x000001001e1a7897 */ /* 0x000fe2000fffe0ff */
[----:B------:R-:W-:Y:S01]  /*74a0*/  UMOV UR35, 0x4208010 ;  /* 0x0420801000237882 */ /* 0x000fe20000000000 */
[----:B------:R-:W-:Y:S01]  /*74b0*/  UMOV UR15, 0x40004040 ;  /* 0x40004040000f7882 */ /* 0x000fe20000000000 */
[----:B------:R-:W-:Y:S01]  /*74c0*/  UMOV UR13, 0x40004040 ;  /* 0x40004040000d7882 */ /* 0x000fe20000000000 */
[----:B------:R-:W-:Y:S01]  /*74d0*/  UMOV UR36, 0x0 ;  /* 0x0000000000247882 */ /* 0x000fe20000000000 */
[----:B------:R-:W-:Y:S01]  /*74e0*/  UMOV UR37, 0x4208010 ;  /* 0x0420801000257882 */ /* 0x000fe20000000000 */
[----:B------:R-:W-:Y:S01]  /*74f0*/  UMOV UR38, 0x0 ;  /* 0x0000000000267882 */ /* 0x000fe20000000000 */
[----:B------:R-:W-:Y:S01]  /*7500*/  UMOV UR39, 0x4208010 ;  /* 0x0420801000277882 */ /* 0x000fe20000000000 */
[----:B------:R-:W-:Y:S01]  /*7510*/  UMOV UR4, UR11 ;  /* 0x0000000b00047c82 */ /* 0x000fe20008000000 */
[----:B------:R-:W-:Y:S01]  /*7520*/  UMOV UR5, URZ ;  /* 0x000000ff00057c82 */ /* 0x000fe20008000000 */
[----:B------:R0:W-:Y:S01]  /*7530*/  UTCHMMA gdesc[UR12], gdesc[UR14], tmem[UR8], tmem[UR34], idesc[UR35], !UPT ;  /* 0x00ff220e0c0075ea */ /* 0x0001e2000f800008 */
[----:B------:R-:W-:Y:S01]  /*7540*/  UMOV UR40, 0x0 ;  /* 0x0000000000287882 */ /* 0x000fe20000000000 */
[----:B------:R-:W-:Y:S01]  /*7550*/  UMOV UR41, 0x4208010 ;  /* 0x0420801000297882 */ /* 0x000fe20000000000 */
[----:B------:R0:W-:Y:S01]  /*7560*/  UTCHMMA gdesc[UR30], gdesc[UR32], tmem[UR8], tmem[UR36], idesc[UR37], UPT ;  /* 0x00ff24201e0075ea */ /* 0x0001e2000b800008 */
[----:B------:R-:W-:Y:S01]  /*7570*/  UMOV UR4, UR4 ;  /* 0x0000000400047c82 */ /* 0x000fe20008000000 */
[----:B------:R0:W-:Y:S01]  /*7580*/  UTCHMMA gdesc[UR22], gdesc[UR24], tmem[UR8], tmem[UR38], idesc[UR39], UPT ;  /* 0x00ff2618160075ea */ /* 0x0001e2000b800008 */
[----:B------:R0:W-:Y:S01]  /*7590*/  UTCHMMA gdesc[UR26], gdesc[UR28], tmem[UR8], tmem[UR40], idesc[UR41], UPT ;  /* 0x00ff281c1a0075ea */ /* 0x0001e2000b800008 */
[----:B------:R0:W-:Y:S01]  /*75a0*/  UTCBAR [UR4], URZ ;  /* 0x000000ff040073e9 */ /* 0x0001e200080000ff */
[----:B------:R-:W-:Y:S01]  /*75b0*/  NOP ;  /* 0x0000000000007918 */ /* 0x000fe20000000000 */
.L_x_6:
[----:B------:R-:W-:Y:S01]  /*75c0*/  SHF.R.S32.HI R19, RZ, 0x1f, R236 ;  /* 0x0000001fff137819 */ /* 0x000fe200000114ec */
[----:B0-----:R-:W-:Y:S01]  /*75d0*/  USGXT.U32 UR14, UR19, 0xe ;  /* 0x0000000e130e789a */ /* 0x001fe20008000000 */
[----:B------:R-:W-:Y:S01]  /*75e0*/  IADD3 R174, P6, PT, R230, UR16, RZ ;  /* 0x00000010e6ae7c10 */ /* 0x000fe2000ffde0ff */
[----:B------:R-:W-:Y:S01]  /*75f0*/  USGXT.U32 UR12, UR18, 0xe ;  /* 0x0000000e120c789a */ /* 0x000fe20008000000 */
[----:B------:R-:W-:Y:S01]  /*7600*/  LEA.HI R19, R19, R236, RZ, 0x6 ;  /* 0x000000ec13137211 */ /* 0x000fe200078f30ff */
[----:B------:R-:W-:Y:S01]  /*7610*/  UIADD3 UR30, UP2, UPT, UR14, 0x2, URZ ;  /* 0x000000020e1e7890 */ /* 0x000fe2000ff5e0ff */
[----:B------:R-:W-:Y:S01]  /*7620*/  IADD3 R178, P2, PT, R228, UR16, RZ ;  /* 0x00000010e4b27c10 */ /* 0x000fe2000ff5e0ff */
[----:B------:R-:W-:Y:S01]  /*7630*/  UIADD3 UR32, UP1, UPT, UR12, 0x80, URZ ;  /* 0x000000800c207890 */ /* 0x000fe2000ff3e0ff */
[----:B------:R-:W-:Y:S01]  /*7640*/  SHF.R.S32.HI R19, RZ, 0x6, R19 ;  /* 0x00000006ff137819 */ /* 0x000fe20000011413 */
[----:B------:R-:W-:Y:S01]  /*7650*/  UIADD3.X UR31, UPT, UPT, UR7, 0x40004040, URZ, UP2, !UPT ;  /* 0x40004040071f7890 */ /* 0x000fe200097fe4ff */
[----:B------:R-:W-:Y:S01]  /*7660*/  IADD3.X R175, PT, PT, R235, UR17, RZ, P6, !PT ;  /* 0x00000011ebaf7c10 */ /* 0x000fe2000b7fe4ff */
[----:B------:R-:W-:Y:S01]  /*7670*/  UIADD3.X UR33, UPT, UPT, UR6, 0x40004040, URZ, UP1, !UPT ;  /* 0x4000404006217890 */ /* 0x000fe20008ffe4ff */
[----:B------:R-:W-:Y:S01]  /*7680*/  VIMNMX R23, PT, PT, R19, 0x1, !PT ;  /* 0x0000000113177848 */ /* 0x000fe20007fe0100 */
[----:B------:R-:W-:Y:S01]  /*7690*/  IMAD.SHL.U32 R19, R21, 0x40, RZ ;  /* 0x0000004015137824 */ /* 0x000fe200078e00ff */
[----:B------:R-:W-:Y:S01]  /*76a0*/  IADD3 R184, P6, PT, R179, UR16, RZ ;  /* 0x00000010b3b87c10 */ /* 0x000fe2000ffde0ff */
[----:B------:R-:W-:Y:S01]  /*76b0*/  UMOV UR4, URZ ;  /* 0x000000ff00047c82 */ /* 0x000fe20008000000 */
[----:B------:R-:W-:Y:S01]  /*76c0*/  IADD3.X R179, PT, PT, R233, UR17, RZ, P2, !PT ;  /* 0x00000011e9b37c10 */ /* 0x000fe200097fe4ff */
[----:B------:R-:W-:Y:S01]  /*76d0*/  VIADD R21, R23, 0xffffffff ;  /* 0xffffffff17157836 */ /* 0x000fe20000000000 */
[----:B------:R-:W-:Y:S01]  /*76e0*/  IADD3 R172, P3, PT, R227, UR16, RZ ;  /* 0x00000010e3ac7c10 */ /* 0x000fe2000ff7e0ff */
[----:B------:R-:W-:Y:S01]  /*76f0*/  IMAD.SHL.U32 R20, R20, 0x40, RZ ;  /* 0x0000004014147824 */ /* 0x000fe200078e00ff */
[----:B------:R-:W-:-:S02]  /*7700*/  IADD3 R176, P5, PT, R225, UR16, RZ ;  /* 0x00000010e1b07c10 */ /* 0x000fc4000ffbe0ff */
[----:B------:R-:W-:Y:S02]  /*7710*/  ISETP.NE.U32.AND P2, PT, R21, RZ, PT ;  /* 0x000000ff1500720c */ /* 0x000fe40003f45070 */
[----:B------:R-:W-:Y:S02]  /*7720*/  IADD3 R180, P4, PT, R173, UR16, RZ ;  /* 0x00000010adb47c10 */ /* 0x000fe4000ff9e0ff */
[----:B------:R-:W-:Y:S02]  /*7730*/  IADD3.X R173, PT, PT, R234, UR17, RZ, P3, !PT ;  /* 0x00000011eaad7c10 */ /* 0x000fe40009ffe4ff */
[----:B------:R-:W-:Y:S02]  /*7740*/  IADD3.X R177, PT, PT, R232, UR17, RZ, P5, !PT ;  /* 0x00000011e8b17c10 */ /* 0x000fe4000affe4ff */
[----:B------:R-:W-:Y:S02]  /*7750*/  IADD3 R182, P3, PT, R226, UR16, RZ ;  /* 0x00000010e2b67c10 */ /* 0x000fe4000ff7e0ff */
[----:B------:R-:W-:-:S02]  /*7760*/  IADD3 R186, P5, PT, R224, UR16, RZ ;  /* 0x00000010e0ba7c10 */ /* 0x000fc4000ffbe0ff */
[----:B------:R-:W-:Y:S02]  /*7770*/  IADD3.X R181, PT, PT, R231, UR17, RZ, P4, !PT ;  /* 0x00000011e7b57c10 */ /* 0x000fe4000a7fe4ff */
[----:B------:R-:W-:Y:S02]  /*7780*/  IADD3.X R183, PT, PT, R229, UR17, RZ, P3, !PT ;  /* 0x00000011e5b77c10 */ /* 0x000fe40009ffe4ff */
[----:B------:R-:W-:Y:S02]  /*7790*/  IADD3.X R185, PT, PT, R223, UR17, RZ, P6, !PT ;  /* 0x00000011dfb97c10 */ /* 0x000fe4000b7fe4ff */
[----:B------:R-:W-:Y:S01]  /*77a0*/  IADD3.X R187, PT, PT, R222, UR17, RZ, P5, !PT ;  /* 0x00000011debb7c10 */ /* 0x000fe2000affe4ff */
[----:B------:R-:W-:Y:S06]  /*77b0*/  @!P2 BRA `(.L_x_7) ;  /* 0x000000200054a947 */ /* 0x000fec0003800000 */
[----:B------:R-:W-:Y:S01]  /*77c0*/  VIADD R22, R22, 0xffffffc0 ;  /* 0xffffffc016167836 */ /* 0x000fe20000000000 */
[----:B------:R-:W-:Y:S02]  /*77d0*/  UIADD3.64 UR22, UPT, UPT, UR32, 0x80, URZ ;  /* 0x0000008020167897 */ /* 0x000fe4000fffe0ff */
[----:B------:R-:W-:Y:S02]  /*77e0*/  UIADD3.64 UR24, UPT, UPT, UR30, 0x2, URZ ;  /* 0x000000021e187897 */ /* 0x000fe4000fffe0ff */
[----:B------:R-:W-:Y:S01]  /*77f0*/  R2UR UR19, R22 ;  /* 0x00000000161372ca */ /* 0x000fe200000e0000 */
[----:B------:R-:W-:Y:S02]  /*7800*/  UIADD3.64 UR26, UPT, UPT, UR32, 0x100, URZ ;  /* 0x00000100201a7897 */ /* 0x000fe4000fffe0ff */
[----:B------:R-:W-:Y:S01]  /*7810*/  UIADD3.64 UR28, UPT, UPT, UR30, 0x4, URZ ;  /* 0x000000041e1c7897 */ /* 0x000fe2000fffe0ff */
[----:B------:R-:W-:Y:S01]  /*7820*/  UMOV UR18, 0x1 ;  /* 0x0000000100127882 */ /* 0x000fe20000000000 */
[----:B------:R-:W-:-:S10]  /*7830*/  UMOV UR5, URZ ;  /* 0x000000ff00057c82 */ /* 0x000fd40008000000 */
.L_x_10:
[----:B------:R-:W-:Y:S01]  /*7840*/  USHF.L.U32 UR4, UR4, 0x1f, URZ ;  /* 0x0000001f04047899 */ /* 0x000fe200080006ff */
[----:B0-----:R-:W0:Y:S01]  /*7850*/  S2R R23, SR_TID.X ;  /* 0x0000000000177919 */ /* 0x001e220000002100 */
[----:B------:R-:W-:-:S04]  /*7860*/  IMAD.WIDE R218, R20, 0x2, R218 ;  /* 0x0000000214da7825 */ /* 0x000fc800078e02da */
[----:B------:R-:W-:-:S04]  /*7870*/  IMAD.U32 R22, RZ, RZ, UR4 ;  /* 0x00000004ff167e24 */ /* 0x000fc8000f8e00ff */
[----:B------:R-:W1:Y:S01]  /*7880*/  SYNCS.PHASECHK.TRANS64.TRYWAIT P2, [UR11], R22 ;  /* 0x00000016ff0075a7 */ /* 0x000e62000804110b */
[----:B0-----:R-:W-:-:S04]  /*7890*/  SHF.R.U32.HI R23, RZ, 0x6, R23 ;  /* 0x00000006ff177819 */ /* 0x001fc80000011617 */
[----:B------:R-:W-:-:S04]  /*78a0*/  SGXT.U32 R23, R23, 0x1 ;  /* 0x000000011717781a */ /* 0x000fc80000000000 */
[----:B------:R-:W-:Y:S01]  /*78b0*/  ISETP.GE.AND P6, PT, R23, UR19, PT ;  /* 0x0000001317007c0c */ /* 0x000fe2000bfc6270 */
[----:B-1----:R-:W-:-:S12]  /*78c0*/  @!P2 BRA `(.L_x_8) ;  /* 0x0000004000a0a947 */ /* 0x002fd80003800000 */
.L_x_16:
[----:B------:R0:W-:Y:S01]  /*78d0*/  STL [R1+0x10c], R91 ;  /* 0x00010c5b01007387 */ /* 0x0001e20000100800 */
[----:B------:R-:W-:Y:S01]  /*78e0*/  PRMT R228, RZ, 0x7610, R228 ;  /* 0x00007610ffe47816 */ /* 0x000fe200000000e4 */
[C---:B------:R-:W-:Y:S01]  /*78f0*/  IMAD.WIDE R88, R20.reuse, 0x2, R88 ;  /* 0x0000000214587825 */ /* 0x040fe200078e0258 */
[----:B------:R-:W-:Y:S01]  /*7900*/  PRMT R229, RZ, 0x7610, R229 ;  /* 0x00007610ffe57816 */ /* 0x000fe200000000e5 */
[----:B------:R1:W-:Y:S02]  /*7910*/  STL [R1+0x108], R21 ;  /* 0x0001081501007387 */ /* 0x0003e40000100800 */
[C---:B------:R-:W-:Y:S02]  /*7920*/  IMAD.WIDE R166, R20.reuse, 0x2, R166 ;  /* 0x0000000214a67825 */ /* 0x040fe400078e02a6 */
[----:B------:R-:W2:Y:S02]  /*7930*/  @!P6 LDG.E.U16 R228, desc[UR20][R88.64] ;  /* 0x0000001458e4e981 */ /* 0x000ea4000c1e1500 */
[C---:B------:R-:W-:Y:S01]  /*7940*/  IMAD.WIDE R172, R20.reuse, 0x2, R172 ;  /* 0x0000000214ac7825 */ /* 0x040fe200078e02ac */
[----:B0-----:R-:W1:Y:S03]  /*7950*/  S2R R91, SR_TID.X ;  /* 0x00000000005b7919 */ /* 0x001e660000002100 */
[C---:B------:R-:W-:Y:S01]  /*7960*/  IMAD.WIDE R190, R20.reuse, 0x2, R190 ;  /* 0x0000000214be7825 */ /* 0x040fe200078e02be */
[----:B------:R0:W-:Y:S03]  /*7970*/  STL [R1+0x104], R0 ;  /* 0x0001040001007387 */ /* 0x0001e60000100800 */
[----:B------:R-:W-:-:S04]  /*7980*/  IMAD.WIDE R212, R20, 0x2, R212 ;  /* 0x0000000214d47825 */ /* 0x000fc800078e02d4 */
[----:B------:R-:W-:-:S04]  /*7990*/  IMAD.WIDE R188, R20, 0x2, R188 ;  /* 0x0000000214bc7825 */ /* 0x000fc800078e02bc */
[----:B------:R-:W-:-:S04]  /*79a0*/  IMAD.WIDE R174, R20, 0x2, R174 ;  /* 0x0000000214ae7825 */ /* 0x000fc800078e02ae */
[----:B------:R-:W-:-:S04]  /*79b0*/  IMAD.WIDE R206, R20, 0x2, R206 ;  /* 0x0000000214ce7825 */ /* 0x000fc800078e02ce */
[----:B------:R-:W-:-:S04]  /*79c0*/  IMAD.WIDE R196, R20, 0x2, R196 ;  /* 0x0000000214c47825 */ /* 0x000fc800078e02c4 */
[----:B------:R-:W-:-:S04]  /*79d0*/  IMAD.WIDE R216, R20, 0x2, R216 ;  /* 0x0000000214d87825 */ /* 0x000fc800078e02d8 */
[C---:B------:R-:W-:Y:S01]  /*79e0*/  IMAD.WIDE R182, R20.reuse, 0x2, R182 ;  /* 0x0000000214b67825 */ /* 0x040fe200078e02b6 */
[--C-:B-1----:R-:W-:Y:S02]  /*79f0*/  SHF.R.U32.HI R21, RZ, 0x6, R91.reuse ;  /* 0x00000006ff157819 */ /* 0x102fe4000001165b */
[----:B0-----:R-:W-:Y:S01]  /*7a00*/  SHF.R.U32.HI R0, RZ, 0x6, R91 ;  /* 0x00000006ff007819 */ /* 0x001fe2000001165b */
[----:B------:R-:W-:Y:S01]  /*7a10*/  IMAD.WIDE R204, R20, 0x2, R204 ;  /* 0x0000000214cc7825 */ /* 0x000fe200078e02cc */
[----:B------:R-:W-:Y:S02]  /*7a20*/  SGXT.U32 R21, R21, 0x1 ;  /* 0x000000011515781a */ /* 0x000fe40000000000 */
[----:B------:R-:W-:Y:S01]  /*7a30*/  SGXT.U32 R0, R0, 0x1 ;  /* 0x000000010000781a */ /* 0x000fe20000000000 */
[----:B------:R-:W-:Y:S01]  /*7a40*/  IMAD.WIDE R180, R20, 0x2, R180 ;  /* 0x0000000214b47825 */ /* 0x000fe200078e02b4 */
[----:B------:R-:W-:Y:S02]  /*7a50*/  LOP3.LUT R21, R21, 0x2, RZ, 0xfc, !PT ;  /* 0x0000000215157812 */ /* 0x000fe400078efcff */
[----:B------:R-:W-:Y:S01]  /*7a60*/  LOP3.LUT R0, R0, 0x10, RZ, 0xfc, !PT ;  /* 0x0000001000007812 */ /* 0x000fe200078efcff */
[----:B------:R-:W-:Y:S01]  /*7a70*/  IMAD.WIDE R198, R20, 0x2, R198 ;  /* 0x0000000214c67825 */ /* 0x000fe200078e02c6 */
[----:B------:R-:W-:-:S02]  /*7a80*/  ISETP.GE.AND P2, PT, R21, UR19, PT ;  /* 0x0000001315007c0c */ /* 0x000fc4000bf46270 */
[----:B------:R-:W-:Y:S02]  /*7a90*/  SHF.R.U32.HI R21, RZ, 0x6, R91 ;  /* 0x00000006ff157819 */ /* 0x000fe4000001165b */
[----:B------:R-:W-:Y:S02]  /*7aa0*/  ISETP.GE.AND P5, PT, R0, UR19, PT ;  /* 0x0000001300007c0c */ /* 0x000fe4000bfa6270 */
[----:B------:R-:W-:-:S04]  /*7ab0*/  SGXT.U32 R21, R21, 0x1 ;  /* 0x000000011515781a */ /* 0x000fc80000000000 */
[----:B------:R-:W-:-:S03]  /*7ac0*/  LOP3.LUT R21, R21, 0x8, RZ, 0xfc, !PT ;  /* 0x0000000815157812 */ /* 0x000fc600078efcff */
[----:B------:R-:W3:Y:S01]  /*7ad0*/  @!P2 LDG.E.U16 R229, desc[UR20][R166.64] ;  /* 0x00000014a6e5a981 */ /* 0x000ee2000c1e1500 */
[----:B------:R-:W-:Y:S02]  /*7ae0*/  ISETP.GE.AND P3, PT, R21, UR19, PT ;  /* 0x0000001315007c0c */ /* 0x000fe4000bf66270 */
[----:B------:R-:W-:-:S04]  /*7af0*/  SHF.R.U32.HI R21, RZ, 0x6, R91 ;  /* 0x00000006ff157819 */ /* 0x000fc8000001165b */
[----:B------:R-:W-:-:S04]  /*7b00*/  SGXT.U32 R21, R21, 0x1 ;  /* 0x000000011515781a */ /* 0x000fc80000000000 */
[----:B------:R-:W-:-:S04]  /*7b10*/  LOP3.LUT R21, R21, 0xa, RZ, 0xfc, !PT ;  /* 0x0000000a15157812 */ /* 0x000fc800078efcff */
        /* <DEDUP_REMOVED lines=9> */
[----:B------:R-:W0:Y:S01]  /*7bb0*/  S2R R21, SR_TID.X ;  /* 0x0000000000157919 */ /* 0x000e220000002100 */
[----:B------:R-:W-:Y:S02]  /*7bc0*/  SHF.R.U32.HI R0, RZ, 0x6, R91 ;  /* 0x00000006ff007819 */ /* 0x000fe4000001165b */
[----:B------:R-:W-:Y:S02]  /*7bd0*/  PRMT R230, RZ, 0x7610, R230 ;  /* 0x00007610ffe67816 */ /* 0x000fe400000000e6 */
[----:B------:R-:W-:-:S04]  /*7be0*/  SGXT.U32 R0, R0, 0x1 ;  /* 0x000000010000781a */ /* 0x000fc80000000000 */
[----:B------:R-:W-:Y:S01]  /*7bf0*/  LOP3.LUT R0, R0, 0x1a, RZ, 0xfc, !PT ;  /* 0x0000001a00007812 */ /* 0x000fe200078efcff */
[----:B------:R-:W4:Y:S03]  /*7c00*/  @!P3 LDG.E.U16 R230, desc[UR20][R172.64] ;  /* 0x00000014ace6b981 */ /* 0x000f26000c1e1500 */
[----:B------:R-:W-:Y:S02]  /*7c10*/  ISETP.GE.AND P3, PT, R0, UR19, PT ;  /* 0x0000001300007c0c */ /* 0x000fe4000bf66270 */
[----:B------:R-:W-:Y:S02]  /*7c20*/  PRMT R235, RZ, 0x7610, R235 ;  /* 0x00007610ffeb7816 */ /* 0x000fe400000000eb */
[----:B------:R-:W-:-:S09]  /*7c30*/  PRMT R240, RZ, 0x7610, R240 ;  /* 0x00007610fff07816 */ /* 0x000fd200000000f0 */
[----:B------:R-:W3:Y:S01]  /*7c40*/  @!P3 LDG.E.U16 R235, desc[UR20][R190.64] ;  /* 0x00000014beebb981 */ /* 0x000ee2000c1e1500 */
[----:B------:R-:W-:Y:S02]  /*7c50*/  ISETP.GE.AND P3, PT, R6, UR19, PT ;  /* 0x0000001306007c0c */ /* 0x000fe4000bf66270 */
[----:B0-----:R-:W-:-:S04]  /*7c60*/  SHF.R.U32.HI R0, RZ, 0x6, R21 ;  /* 0x00000006ff007819 */ /* 0x001fc80000011615 */
[----:B------:R-:W-:-:S04]  /*7c70*/  SGXT.U32 R0, R0, 0x1 ;  /* 0x000000010000781a */ /* 0x000fc80000000000 */
[----:B------:R-:W-:-:S03]  /*7c80*/  LOP3.LUT R0, R0, 0xc, RZ, 0xfc, !PT ;  /* 0x0000000c00007812 */ /* 0x000fc600078efcff */
[----:B------:R-:W3:Y:S01]  /*7c90*/  @!P3 LDG.E.U16 R240, desc[UR20][R212.64] ;  /* 0x00000014d4f0b981 */ /* 0x000ee2000c1e1500 */
[----:B------:R-:W-:Y:S02]  /*7ca0*/  ISETP.GE.AND P3, PT, R0, UR19, PT ;  /* 0x0000001300007c0c */ /* 0x000fe4000bf66270 */
[----:B------:R-:W0:Y:S01]  /*7cb0*/  S2R R0, SR_TID.X ;  /* 0x0000000000007919 */ /* 0x000e220000002100 */
[----:B------:R-:W-:Y:S02]  /*7cc0*/  PRMT R231, RZ, 0x7610, R231 ;  /* 0x00007610ffe77816 */ /* 0x000fe400000000e7 */
[----:B------:R-:W-:-:S04]  /*7cd0*/  PRMT R234, RZ, 0x7610, R234 ;  /* 0x00007610ffea7816 */ /* 0x000fc800000000ea */
[----:B------:R-:W3:Y:S01]  /*7ce0*/  @!P4 LDG.E.U16 R231, desc[UR20][R174.64] ;  /* 0x00000014aee7c981 */ /* 0x000ee2000c1e1500 */
[----:B------:R-:W-:-:S03]  /*7cf0*/  ISETP.GE.AND P4, PT, R3, UR19, PT ;  /* 0x0000001303007c0c */ /* 0x000fc6000bf86270 */
[----:B------:R-:W3:Y:S01]  /*7d00*/  @!P2 LDG.E.U16 R234, desc[UR20][R188.64] ;  /* 0x00000014bceaa981 */ /* 0x000ee2000c1e1500 */
[----:B------:R-:W-:Y:S02]  /*7d10*/  ISETP.GE.AND P2, PT, R8, UR19, PT ;  /* 0x0000001308007c0c */ /* 0x000fe4000bf46270 */
[----:B------:R-:W-:Y:S02]  /*7d20*/  SHF.R.U32.HI R21, RZ, 0x6, R21 ;  /* 0x00000006ff157819 */ /* 0x000fe40000011615 */
[----:B------:R-:W-:Y:S02]  /*7d30*/  PRMT R236, RZ, 0x7610, R236 ;  /* 0x00007610ffec7816 */ /* 0x000fe400000000ec */
[----:B------:R-:W-:Y:S02]  /*7d40*/  SGXT.U32 R21, R21, 0x1 ;  /* 0x000000011515781a */ /* 0x000fe40000000000 */
[----:B------:R-:W-:Y:S02]  /*7d50*/  PRMT R239, RZ, 0x7610, R239 ;  /* 0x00007610ffef7816 */ /* 0x000fe400000000ef */
[----:B------:R-:W-:Y:S01]  /*7d60*/  LOP3.LUT R21, R21, 0x4, RZ, 0xfc, !PT ;  /* 0x0000000415157812 */ /* 0x000fe200078efcff */
[----:B------:R-:W3:Y:S01]  /*7d70*/  @!P4 LDG.E.U16 R236, desc[UR20][R196.64] ;  /* 0x00000014c4ecc981 */ /* 0x000ee2000c1e1500 */
[----:B------:R-:W-:-:S03]  /*7d80*/  ISETP.GE.AND P4, PT, R7, UR19, PT ;  /* 0x0000001307007c0c */ /* 0x000fc6000bf86270 */
[----:B------:R-:W3:Y:S01]  /*7d90*/  @!P2 LDG.E.U16 R239, desc[UR20][R206.64] ;  /* 0x00000014ceefa981 */ /* 0x000ee2000c1e1500 */
[----:B------:R-:W-:Y:S02]  /*7da0*/  ISETP.GE.AND P2, PT, R21, UR19, PT ;  /* 0x0000001315007c0c */ /* 0x000fe4000bf46270 */
[----:B0-----:R-:W-:Y:S02]  /*7db0*/  SHF.R.U32.HI R21, RZ, 0x6, R0 ;  /* 0x00000006ff157819 */ /* 0x001fe40000011600 */
[----:B------:R-:W-:Y:S02]  /*7dc0*/  PRMT R241, RZ, 0x7610, R241 ;  /* 0x00007610fff17816 */ /* 0x000fe400000000f1 */
[----:B------:R-:W-:Y:S02]  /*7dd0*/  SGXT.U32 R21, R21, 0x1 ;  /* 0x000000011515781a */ /* 0x000fe40000000000 */
[----:B------:R-:W-:Y:S02]  /*7de0*/  PRMT R233, RZ, 0x7610, R233 ;  /* 0x00007610ffe97816 */ /* 0x000fe400000000e9 */
[----:B------:R-:W-:Y:S01]  /*7df0*/  LOP3.LUT R21, R21, 0x6, RZ, 0xfc, !PT ;  /* 0x0000000615157812 */ /* 0x000fe200078efcff */
[----:B------:R-:W3:Y:S03]  /*7e00*/  @!P4 LDG.E.U16 R241, desc[UR20][R216.64] ;  /* 0x00000014d8f1c981 */ /* 0x000ee6000c1e1500 */
[----:B------:R-:W-:Y:S01]  /*7e10*/  ISETP.GE.AND P4, PT, R21, UR19, PT ;  /* 0x0000001315007c0c */ /* 0x000fe2000bf86270 */
[----:B------:R-:W3:Y:S01]  /*7e20*/  @!P6 LDG.E.U16 R233, desc[UR20][R182.64] ;  /* 0x00000014b6e9e981 */ /* 0x000ee2000c1e1500 */
[----:B------:R-:W-:Y:S01]  /*7e30*/  ISETP.GE.AND P6, PT, R5, UR19, PT ;  /* 0x0000001305007c0c */ /* 0x000fe2000bfc6270 */
[----:B------:R-:W0:Y:S01]  /*7e40*/  S2R R21, SR_TID.X ;  /* 0x0000000000157919 */ /* 0x000e220000002100 */
[----:B------:R-:W-:-:S02]  /*7e50*/  PRMT R238, RZ, 0x7610, R238 ;  /* 0x00007610ffee7816 */ /* 0x000fc400000000ee */
[----:B------:R-:W-:-:S09]  /*7e60*/  SHF.R.U32.HI R0, RZ, 0x6, R0 ;  /* 0x00000006ff007819 */ /* 0x000fd20000011600 */
[----:B------:R-:W3:Y:S01]  /*7e70*/  @!P6 LDG.E.U16 R238, desc[UR20][R204.64] ;  /* 0x00000014cceee981 */ /* 0x000ee2000c1e1500 */
[----:B------:R-:W-:Y:S02]  /*7e80*/  ISETP.GE.AND P6, PT, R10, UR19, PT ;  /* 0x000000130a007c0c */ /* 0x000fe4000bfc6270 */
[----:B------:R-:W-:Y:S02]  /*7e90*/  SGXT.U32 R0, R0, 0x1 ;  /* 0x000000010000781a */ /* 0x000fe40000000000 */
[----:B------:R-:W-:Y:S02]  /*7ea0*/  PRMT R243, RZ, 0x7610, R243 ;  /* 0x00007610fff37816 */ /* 0x000fe400000000f3 */
[----:B------:R-:W-:-:S07]  /*7eb0*/  LOP3.LUT R0, R0, 0xe, RZ, 0xfc, !PT ;  /* 0x0000000e00007812 */ /* 0x000fce00078efcff */
[----:B------:R-:W3:Y:S01]  /*7ec0*/  @!P6 LDG.E.U16 R243, desc[UR20][R218.64] ;  /* 0x00000014daf3e981 */ /* 0x000ee2000c1e1500 */
[----:B------:R-:W-:Y:S02]  /*7ed0*/  ISETP.GE.AND P6, PT, R0, UR19, PT ;  /* 0x0000001300007c0c */ /* 0x000fe4000bfc6270 */
[--C-:B0-----:R-:W-:Y:S02]  /*7ee0*/  SHF.R.U32.HI R0, RZ, 0x6, R21.reuse ;  /* 0x00000006ff007819 */ /* 0x101fe40000011615 */
[----:B------:R-:W-:Y:S01]  /*7ef0*/  SHF.R.U32.HI R21, RZ, 0x6, R21 ;  /* 0x00000006ff157819 */ /* 0x000fe20000011615 */
[----:B------:R-:W-:Y:S01]  /*7f00*/  IMAD.WIDE R176, R20, 0x2, R176 ;  /* 0x0000000214b07825 */ /* 0x000fe200078e02b0 */
[----:B------:R-:W-:Y:S02]  /*7f10*/  PRMT R245, RZ, 0x7610, R245 ;  /* 0x00007610fff57816 */ /* 0x000fe400000000f5 */
[----:B------:R-:W-:-:S04]  /*7f20*/  SGXT.U32 R21, R21, 0x1 ;  /* 0x000000011515781a */ /* 0x000fc80000000000 */
[----:B------:R-:W-:Y:S01]  /*7f30*/  LOP3.LUT R21, R21, 0x14, RZ, 0xfc, !PT ;  /* 0x0000001415157812 */ /* 0x000fe200078efcff */
[----:B------:R-:W3:Y:S03]  /*7f40*/  @!P3 LDG.E.U16 R245, desc[UR20][R176.64] ;  /* 0x00000014b0f5b981 */ /* 0x000ee6000c1e1500 */
[----:B------:R-:W-:Y:S02]  /*7f50*/  ISETP.GE.AND P3, PT, R21, UR19, PT ;  /* 0x0000001315007c0c */ /* 0x000fe4000bf66270 */
[----:B------:R-:W0:Y:S01]  /*7f60*/  S2R R21, SR_TID.X ;  /* 0x0000000000157919 */ /* 0x000e220000002100 */
[----:B------:R-:W-:-:S06]  /*7f70*/  PRMT R232, RZ, 0x7610, R232 ;  /* 0x00007610ffe87816 */ /* 0x000fcc00000000e8 */
[----:B------:R-:W3:Y:S01]  /*7f80*/  @!P5 LDG.E.U16 R232, desc[UR20][R180.64] ;  /* 0x00000014b4e8d981 */ /* 0x000ee2000c1e1500 */
[----:B------:R-:W-:Y:S02]  /*7f90*/  ISETP.GE.AND P5, PT, R4, UR19, PT ;  /* 0x0000001304007c0c */ /* 0x000fe4000bfa6270 */
[----:B------:R-:W-:Y:S01]  /*7fa0*/  SGXT.U32 R0, R0, 0x1 ;  /* 0x000000010000781a */ /* 0x000fe20000000000 */
[----:B------:R-:W-:Y:S01]  /*7fb0*/  IMAD.WIDE R168, R20, 0x2, R168 ;  /* 0x0000000214a87825 */ /* 0x000fe200078e02a8 */
[----:B------:R-:W-:Y:S02]  /*7fc0*/  PRMT R237, RZ, 0x7610, R237 ;  /* 0x00007610ffed7816 */ /* 0x000fe400000000ed */
[----:B------:R-:W-:Y:S02]  /*7fd0*/  PRMT R244, RZ, 0x7610, R244 ;  /* 0x00007610fff47816 */ /* 0x000fe400000000f4 */
[----:B------:R-:W-:-:S04]  /*7fe0*/  LOP3.LUT R0, R0, 0x16, RZ, 0xfc, !PT ;  /* 0x0000001600007812 */ /* 0x000fc800078efcff */
[----:B------:R-:W3:Y:S01]  /*7ff0*/  @!P2 LDG.E.U16 R244, desc[UR20][R168.64] ;  /* 0x00000014a8f4a981 */ /* 0x000ee2000c1e1500 */
[----:B------:R-:W-:-:S03]  /*8000*/  ISETP.GE.AND P2, PT, R0, UR19, PT ;  /* 0x0000001300007c0c */ /* 0x000fc6000bf46270 */
        /* <DEDUP_REMOVED lines=9> */
[----:B------:R-:W-:Y:S01]  /*80a0*/  ISETP.GE.AND P5, PT, R21, UR19, PT ;  /* 0x0000001315007c0c */ /* 0x000fe2000bfa6270 */
[C---:B------:R-:W-:Y:S01]  /*80b0*/  IMAD.WIDE R184, R20.reuse, 0x2, R184 ;  /* 0x0000000214b87825 */ /* 0x040fe200078e02b8 */
[----:B------:R-:W-:Y:S02]  /*80c0*/  PRMT R24, RZ, 0x7610, R24 ;  /* 0x00007610ff187816 */ /* 0x000fe40000000018 */
[----:B------:R-:W-:Y:S01]  /*80d0*/  PRMT R26, RZ, 0x7610, R26 ;  /* 0x00007610ff1a7816 */ /* 0x000fe2000000001a */
[----:B------:R-:W-:-:S03]  /*80e0*/  IMAD.WIDE R192, R20, 0x2, R192 ;  /* 0x0000000214c07825 */ /* 0x000fc600078e02c0 */
[----:B------:R-:W3:Y:S01]  /*80f0*/  @!P3 LDG.E.U16 R24, desc[UR20][R184.64] ;  /* 0x00000014b818b981 */ /* 0x000ee2000c1e1500 */
[----:B------:R-:W-:-:S04]  /*8100*/  ISETP.GE.AND P3, PT, R11, UR19, PT ;  /* 0x000000130b007c0c */ /* 0x000fc8000bf66270 */
[----:B------:R-:W3:Y:S01]  /*8110*/  @!P5 LDG.E.U16 R26, desc[UR20][R192.64] ;  /* 0x00000014c01ad981 */ /* 0x000ee2000c1e1500 */
        /* <DEDUP_REMOVED lines=13> */
[----:B------:R-:W3:Y:S05]  /*81f0*/  @!P3 LDG.E.U16 R224, desc[UR20][R80.64] ;  /* 0x0000001450e0b981 */ /* 0x000eea000c1e1500 */
[----:B------:R-:W3:Y:S01]  /*8200*/  @!P5 LDG.E.U16 R226, desc[UR20][R84.64] ;  /* 0x0000001454e2d981 */ /* 0x000ee2000c1e1500 */
[----:B------:R-:W-:Y:S01]  /*8210*/  PRMT R22, RZ, 0x7610, R22 ;  /* 0x00007610ff167816 */ /* 0x000fe20000000016 */
[----:B------:R-:W-:-:S05]  /*8220*/  IMAD.WIDE R170, R20, 0x2, R170 ;  /* 0x0000000214aa7825 */ /* 0x000fca00078e02aa */
[----:B------:R-:W3:Y:S01]  /*8230*/  @!P4 LDG.E.U16 R22, desc[UR20][R170.64] ;  /* 0x00000014aa16c981 */ /* 0x000ee2000c1e1500 */
[----:B------:R-:W-:-:S04]  /*8240*/  SGXT.U32 R0, R0, 0x1 ;  /* 0x000000010000781a */ /* 0x000fc80000000000 */
[----:B------:R-:W-:-:S04]  /*8250*/  LOP3.LUT R0, R0, 0x1e, RZ, 0xfc, !PT ;  /* 0x0000001e00007812 */ /* 0x000fc800078efcff */
[----:B------:R-:W-:Y:S01]  /*8260*/  ISETP.GE.AND P4, PT, R0, UR19, PT ;  /* 0x0000001300007c0c */ /* 0x000fe2000bf86270 */
[C---:B------:R-:W-:Y:S01]  /*8270*/  IMAD.WIDE R194, R20.reuse, 0x2, R194 ;  /* 0x0000000214c27825 */ /* 0x040fe200078e02c2 */
[----:B------:R-:W-:Y:S02]  /*8280*/  PRMT R25, RZ, 0x7610, R25 ;  /* 0x00007610ff197816 */ /* 0x000fe40000000019 */
[----:B------:R-:W-:Y:S01]  /*8290*/  PRMT R27, RZ, 0x7610, R27 ;  /* 0x00007610ff1b7816 */ /* 0x000fe2000000001b */
[----:B------:R-:W-:-:S05]  /*82a0*/  IMAD.WIDE R186, R20, 0x2, R186 ;  /* 0x0000000214ba7825 */ /* 0x000fca00078e02ba */
[----:B------:R-:W3:Y:S01]  /*82b0*/  @!P2 LDG.E.U16 R25, desc[UR20][R186.64] ;  /* 0x00000014ba19a981 */ /* 0x000ee2000c1e1500 */
[----:B------:R-:W-:-:S03]  /*82c0*/  ISETP.GE.AND P2, PT, R15, UR19, PT ;  /* 0x000000130f007c0c */ /* 0x000fc6000bf46270 */
[----:B------:R-:W3:Y:S01]  /*82d0*/  @!P4 LDG.E.U16 R27, desc[UR20][R194.64] ;  /* 0x00000014c21bc981 */ /* 0x000ee2000c1e1500 */
[----:B------:R-:W-:Y:S01]  /*82e0*/  ISETP.GE.AND P4, PT, R16, UR19, PT ;  /* 0x0000001310007c0c */ /* 0x000fe2000bf86270 */
[C---:B------:R-:W-:Y:S01]  /*82f0*/  IMAD.WIDE R210, R20.reuse, 0x2, R210 ;  /* 0x0000000214d27825 */ /* 0x040fe200078e02d2 */
[----:B------:R-:W-:Y:S02]  /*8300*/  PRMT R29, RZ, 0x7610, R29 ;  /* 0x00007610ff1d7816 */ /* 0x000fe4000000001d */
[----:B------:R-:W-:Y:S01]  /*8310*/  PRMT R223, RZ, 0x7610, R223 ;  /* 0x00007610ffdf7816 */ /* 0x000fe200000000df */
[----:B------:R-:W-:Y:S01]  /*8320*/  IMAD.WIDE R202, R20, 0x2, R202 ;  /* 0x0000000214ca7825 */ /* 0x000fe200078e02ca */
[----:B------:R-:W0:Y:S04]  /*8330*/  S2R R21, SR_TID.X ;  /* 0x0000000000157919 */ /* 0x000e280000002100 */
[----:B------:R-:W3:Y:S01]  /*8340*/  @!P2 LDG.E.U16 R29, desc[UR20][R202.64] ;  /* 0x00000014ca1da981 */ /* 0x000ee2000c1e1500 */
[----:B------:R-:W-:-:S03]  /*8350*/  ISETP.GE.AND P2, PT, R17, UR19, PT ;  /* 0x0000001311007c0c */ /* 0x000fc6000bf46270 */
[----:B------:R-:W3:Y:S01]  /*8360*/  @!P4 LDG.E.U16 R223, desc[UR20][R210.64] ;  /* 0x00000014d2dfc981 */ /* 0x000ee2000c1e1500 */
[----:B------:R-:W-:Y:S01]  /*8370*/  ISETP.GE.AND P4, PT, R18, UR19, PT ;  /* 0x0000001312007c0c */ /* 0x000fe2000bf86270 */
[C---:B------:R-:W-:Y:S01]  /*8380*/  IMAD.WIDE R178, R20.reuse, 0x2, R178 ;  /* 0x0000000214b27825 */ /* 0x040fe200078e02b2 */
[----:B------:R-:W-:Y:S02]  /*8390*/  PRMT R23, RZ, 0x7610, R23 ;  /* 0x00007610ff177816 */ /* 0x000fe40000000017 */
[----:B------:R-:W-:Y:S01]  /*83a0*/  PRMT R225, RZ, 0x7610, R225 ;  /* 0x00007610ffe17816 */ /* 0x000fe200000000e1 */
[C---:B------:R-:W-:Y:S01]  /*83b0*/  IMAD.WIDE R86, R20.reuse, 0x2, R86 ;  /* 0x0000000214567825 */ /* 0x040fe200078e0256 */
[----:B------:R-:W-:Y:S02]  /*83c0*/  PRMT R227, RZ, 0x7610, R227 ;  /* 0x00007610ffe37816 */ /* 0x000fe400000000e3 */
[----:B------:R-:W3:Y:S01]  /*83d0*/  @!P6 LDG.E.U16 R23, desc[UR20][R178.64] ;  /* 0x00000014b217e981 */ /* 0x000ee2000c1e1500 */
[----:B------:R-:W-:-:S04]  /*83e0*/  IMAD.WIDE R82, R20, 0x2, R82 ;  /* 0x0000000214527825 */ /* 0x000fc800078e0252 */
[----:B------:R-:W3:Y:S04]  /*83f0*/  @!P4 LDG.E.U16 R227, desc[UR20][R86.64] ;  /* 0x0000001456e3c981 */ /* 0x000ee8000c1e1500 */
[----:B------:R-:W3:Y:S01]  /*8400*/  @!P2 LDG.E.U16 R225, desc[UR20][R82.64] ;  /* 0x0000001452e1a981 */ /* 0x000ee2000c1e1500 */
[----:B------:R-:W-:Y:S01]  /*8410*/  BAR.SYNC.DEFER_BLOCKING 0x0 ;  /* 0x0000000000007b1d */ /* 0x000fe20000010000 */
[----:B0-----:R-:W-:Y:S02]  /*8420*/  LOP3.LUT R21, R21, 0x3f, RZ, 0xc0, !PT ;  /* 0x0000003f15157812 */ /* 0x001fe400078ec0ff */
[----:B------:R-:W-:Y:S02]  /*8430*/  LOP3.LUT R0, R2, 0x20, RZ, 0x3c, !PT ;  /* 0x0000002002007812 */ /* 0x000fe400078e3cff */
[----:B------:R-:W-:Y:S01]  /*8440*/  ISETP.GE.AND P2, PT, R21, UR19, PT ;  /* 0x0000001315007c0c */ /* 0x000fe2000bf46270 */
[----:B------:R-:W-:-:S04]  /*8450*/  IMAD.WIDE R34, R19, 0x2, R34 ;  /* 0x0000000213227825 */ /* 0x000fc800078e0222 */
[----:B------:R-:W-:-:S04]  /*8460*/  IMAD.WIDE R32, R19, 0x2, R32 ;  /* 0x0000000213207825 */ /* 0x000fc800078e0220 */
[----:B------:R-:W-:-:S04]  /*8470*/  IMAD.WIDE R38, R19, 0x2, R38 ;  /* 0x0000000213267825 */ /* 0x000fc800078e0226 */
[C---:B------:R-:W-:Y:S01]  /*8480*/  IMAD.WIDE R42, R19.reuse, 0x2, R42 ;  /* 0x00000002132a7825 */ /* 0x040fe200078e022a */
[----:B--2---:R0:W-:Y:S04]  /*8490*/  STS.U16 [R2+UR9+0xa000], R228 ;  /* 0x00a000e402007988 */ /* 0x0041e80008000409 */
[----:B----4-:R1:W-:Y:S01]  /*84a0*/  STS.U16 [R2+UR9+0xa400], R230 ;  /* 0x00a400e602007988 */ /* 0x0103e20008000409 */
[C---:B------:R-:W-:Y:S01]  /*84b0*/  IMAD.WIDE R46, R19.reuse, 0x2, R46 ;  /* 0x00000002132e7825 */ /* 0x040fe200078e022e */
[----:B0-----:R-:W-:Y:S02]  /*84c0*/  PRMT R228, RZ, 0x7610, R228 ;  /* 0x00007610ffe47816 */ /* 0x001fe400000000e4 */
[----:B-1----:R-:W-:Y:S01]  /*84d0*/  PRMT R230, RZ, 0x7610, R230 ;  /* 0x00007610ffe67816 */ /* 0x002fe200000000e6 */
[----:B------:R-:W-:-:S03]  /*84e0*/  IMAD.WIDE R50, R19, 0x2, R50 ;  /* 0x0000000213327825 */ /* 0x000fc600078e0232 */
[----:B------:R-:W2:Y:S04]  /*84f0*/  @!P2 LDG.E.U16 R228, desc[UR20][R34.64] ;  /* 0x0000001422e4a981 */ /* 0x000ea8000c1e1500 */
[----:B---3--:R-:W-:Y:S01]  /*8500*/  STS.U16 [R2+UR9+0xb800], R240 ;  /* 0x00b800f002007988 */ /* 0x008fe20008000409 */
[C---:B------:R-:W-:Y:S01]  /*8510*/  IMAD.WIDE R54, R19.reuse, 0x2, R54 ;  /* 0x0000000213367825 */ /* 0x040fe200078e0236 */
[----:B------:R-:W-:Y:S02]  /*8520*/  LOP3.LUT R91, R2, 0x40, RZ, 0x3c, !PT ;  /* 0x00000040025b7812 */ /* 0x000fe400078e3cff */
[----:B------:R-:W3:Y:S01]  /*8530*/  @!P2 LDG.E.U16 R230, desc[UR20][R38.64] ;  /* 0x0000001426e6a981 */ /* 0x000ee2000c1e1500 */
[----:B------:R-:W-:-:S03]  /*8540*/  IMAD.WIDE R58, R19, 0x2, R58 ;  /* 0x00000002133a7825 */ /* 0x000fc600078e023a */
[----:B------:R0:W-:Y:S01]  /*8550*/  STS.U16 [R2+UR9+0xac00], R234 ;  /* 0x00ac00ea02007988 */ /* 0x0001e20008000409 */
[----:B------:R-:W-:-:S03]  /*8560*/  IMAD.WIDE R62, R19, 0x2, R62 ;  /* 0x00000002133e7825 */ /* 0x000fc600078e023e */
[----:B------:R1:W-:Y:S01]  /*8570*/  STS.U16 [R2+UR9+0xb000], R236 ;  /* 0x00b000ec02007988 */ /* 0x0003e20008000409 */
[----:B0-----:R-:W-:Y:S01]  /*8580*/  PRMT R234, RZ, 0x7610, R234 ;  /* 0x00007610ffea7816 */ /* 0x001fe200000000ea */
[----:B------:R-:W-:Y:S01]  /*8590*/  IMAD.WIDE R66, R19, 0x2, R66 ;  /* 0x0000000213427825 */ /* 0x000fe200078e0242 */
[----:B------:R-:W-:-:S03]  /*85a0*/  PRMT R240, RZ, 0x7610, R240 ;  /* 0x00007610fff07816 */ /* 0x000fc600000000f0 */
[C---:B------:R-:W-:Y:S01]  /*85b0*/  IMAD.WIDE R68, R19.reuse, 0x2, R68 ;  /* 0x0000000213447825 */ /* 0x040fe200078e0244 */
[----:B------:R-:W4:Y:S04]  /*85c0*/  @!P2 LDG.E.U16 R234, desc[UR20][R54.64] ;  /* 0x0000001436eaa981 */ /* 0x000f28000c1e1500 */
[----:B------:R0:W-:Y:S01]  /*85d0*/  STS.U16 [R2+UR9+0xbc00], R241 ;  /* 0x00bc00f102007988 */ /* 0x0001e20008000409 */
[----:B-1----:R-:W-:Y:S01]  /*85e0*/  PRMT R236, RZ, 0x7610, R236 ;  /* 0x00007610ffec7816 */ /* 0x002fe200000000ec */
[----:B------:R-:W-:-:S04]  /*85f0*/  IMAD.WIDE R70, R19, 0x2, R70 ;  /* 0x0000000213467825 */ /* 0x000fc800078e0246 */
[C---:B------:R-:W-:Y:S01]  /*8600*/  IMAD.WIDE R72, R19.reuse, 0x2, R72 ;  /* 0x0000000213487825 */ /* 0x040fe200078e0248 */
[----:B------:R-:W4:Y:S04]  /*8610*/  @!P2 LDG.E.U16 R236, desc[UR20][R62.64] ;  /* 0x000000143eeca981 */ /* 0x000f28000c1e1500 */
[----:B------:R1:W-:Y:S01]  /*8620*/  STS.U16 [R2+UR9+0xb400], R238 ;  /* 0x00b400ee02007988 */ /* 0x0003e20008000409 */
[----:B0-----:R-:W-:Y:S01]  /*8630*/  PRMT R241, RZ, 0x7610, R241 ;  /* 0x00007610fff17816 */ /* 0x001fe200000000f1 */
[C---:B------:R-:W-:Y:S01]  /*8640*/  IMAD.WIDE R74, R19.reuse, 0x2, R74 ;  /* 0x00000002134a7825 */ /* 0x040fe200078e024a */
[----:B------:R-:W-:Y:S01]  /*8650*/  PRMT R246, RZ, 0x7610, R246 ;  /* 0x00007610fff67816 */ /* 0x000fe200000000f6 */
[----:B------:R-:W4:Y:S02]  /*8660*/  @!P2 LDG.E.U16 R240, desc[UR20][R72.64] ;  /* 0x0000001448f0a981 */ /* 0x000f24000c1e1500 */
[C---:B------:R-:W-:Y:S01]  /*8670*/  IMAD.WIDE R76, R19.reuse, 0x2, R76 ;  /* 0x00000002134c7825 */ /* 0x040fe200078e024c */
[----:B------:R-:W-:Y:S01]  /*8680*/  PRMT R247, RZ, 0x7610, R247 ;  /* 0x00007610fff77816 */ /* 0x000fe200000000f7 */
[----:B------:R-:W4:Y:S01]  /*8690*/  @!P2 LDG.E.U16 R241, desc[UR20][R74.64] ;  /* 0x000000144af1a981 */ /* 0x000f22000c1e1500 */
[----:B-1----:R-:W-:Y:S01]  /*86a0*/  PRMT R238, RZ, 0x7610, R238 ;  /* 0x00007610ffee7816 */ /* 0x002fe200000000ee */
[----:B------:R-:W-:Y:S01]  /*86b0*/  IMAD.WIDE R78, R19, 0x2, R78 ;  /* 0x00000002134e7825 */ /* 0x000fe200078e024e */
[----:B------:R-:W-:-:S03]  /*86c0*/  PRMT R248, RZ, 0x7610, R248 ;  /* 0x00007610fff87816 */ /* 0x000fc600000000f8 */
[C---:B------:R-:W-:Y:S01]  /*86d0*/  IMAD.WIDE R30, R19.reuse, 0x2, R30 ;  /* 0x00000002131e7825 */ /* 0x040fe200078e021e */
[----:B------:R-:W4:Y:S03]  /*86e0*/  @!P2 LDG.E.U16 R238, desc[UR20][R68.64] ;  /* 0x0000001444eea981 */ /* 0x000f26000c1e1500 */
[----:B------:R-:W-:Y:S01]  /*86f0*/  IMAD.WIDE R36, R19, 0x2, R36 ;  /* 0x0000000213247825 */ /* 0x000fe200078e0224 */
[----:B------:R-:W-:-:S03]  /*8700*/  PRMT R249, RZ, 0x7610, R249 ;  /* 0x00007610fff97816 */ /* 0x000fc600000000f9 */
[----:B------:R-:W-:Y:S01]  /*8710*/  IMAD.WIDE R40, R19, 0x2, R40 ;  /* 0x0000000213287825 */ /* 0x000fe200078e0228 */
[----:B------:R-:W-:-:S03]  /*8720*/  PRMT R250, RZ, 0x7610, R250 ;  /* 0x00007610fffa7816 */ /* 0x000fc600000000fa */
[C---:B------:R-:W-:Y:S01]  /*8730*/  IMAD.WIDE R44, R19.reuse, 0x2, R44 ;  /* 0x00000002132c7825 */ /* 0x040fe200078e022c */
[----:B------:R-:W-:Y:S01]  /*8740*/  PRMT R251, RZ, 0x7610, R251 ;  /* 0x00007610fffb7816 */ /* 0x000fe200000000fb */
[----:B------:R-:W4:Y:S02]  /*8750*/  @!P2 LDG.E.U16 R246, desc[UR20][R40.64] ;  /* 0x0000001428f6a981 */ /* 0x000f24000c1e1500 */
[C---:B------:R-:W-:Y:S01]  /*8760*/  IMAD.WIDE R48, R19.reuse, 0x2, R48 ;  /* 0x0000000213307825 */ /* 0x040fe200078e0230 */
[----:B------:R-:W-:Y:S01]  /*8770*/  PRMT R252, RZ, 0x7610, R252 ;  /* 0x00007610fffc7816 */ /* 0x000fe200000000fc */
[----:B------:R-:W4:Y:S02]  /*8780*/  @!P2 LDG.E.U16 R247, desc[UR20][R44.64] ;  /* 0x000000142cf7a981 */ /* 0x000f24000c1e1500 */
[C---:B------:R-:W-:Y:S02]  /*8790*/  IMAD.WIDE R52, R19.reuse, 0x2, R52 ;  /* 0x0000000213347825 */ /* 0x040fe400078e0234 */
[----:B------:R-:W4:Y:S02]  /*87a0*/  @!P2 LDG.E.U16 R248, desc[UR20][R48.64] ;  /* 0x0000001430f8a981 */ /* 0x000f24000c1e1500 */
[----:B------:R-:W-:-:S02]  /*87b0*/  IMAD.WIDE R56, R19, 0x2, R56 ;  /* 0x0000000213387825 */ /* 0x000fc400078e0238 */
[----:B------:R-:W4:Y:S04]  /*87c0*/  @!P2 LDG.E.U16 R249, desc[UR20][R52.64] ;  /* 0x0000001434f9a981 */ /* 0x000f28000c1e1500 */
[----:B------:R0:W-:Y:S04]  /*87d0*/  STS.U16 [R2+UR9+0xa800], R232 ;  /* 0x00a800e802007988 */ /* 0x0001e80008000409 */
[----:B------:R1:W-:Y:S04]  /*87e0*/  STS.U16 [R0+UR9+0xa100], R229 ;  /* 0x00a100e500007988 */ /* 0x0003e80008000409 */
[----:B------:R1:W-:Y:S01]  /*87f0*/  STS.U16 [R0+UR9+0xa500], R231 ;  /* 0x00a500e700007988 */ /* 0x0003e20008000409 */
[----:B0-----:R-:W-:Y:S01]  /*8800*/  PRMT R232, RZ, 0x7610, R232 ;  /* 0x00007610ffe87816 */ /* 0x001fe200000000e8 */
[----:B------:R-:W-:-:S02]  /*8810*/  IMAD.WIDE R60, R19, 0x2, R60 ;  /* 0x00000002133c7825 */ /* 0x000fc400078e023c */
[----:B------:R-:W4:Y:S01]  /*8820*/  @!P2 LDG.E.U16 R250, desc[UR20][R56.64] ;  /* 0x0000001438faa981 */ /* 0x000f22000c1e1500 */
[----:B-1----:R-:W-:-:S03]  /*8830*/  PRMT R229, RZ, 0x7610, R229 ;  /* 0x00007610ffe57816 */ /* 0x002fc600000000e5 */
[----:B------:R0:W-:Y:S01]  /*8840*/  STS.U16 [R0+UR9+0xa900], R233 ;  /* 0x00a900e900007988 */ /* 0x0001e20008000409 */
[----:B------:R-:W-:-:S03]  /*8850*/  PRMT R231, RZ, 0x7610, R231 ;  /* 0x00007610ffe77816 */ /* 0x000fc600000000e7 */
[----:B------:R1:W-:Y:S04]  /*8860*/  STS.U16 [R0+UR9+0xad00], R235 ;  /* 0x00ad00eb00007988 */ /* 0x0003e80008000409 */
[----:B------:R-:W4:Y:S01]  /*8870*/  @!P2 LDG.E.U16 R229, desc[UR20][R32.64] ;  /* 0x0000001420e5a981 */ /* 0x000f22000c1e1500 */
[----:B0-----:R-:W-:-:S03]  /*8880*/  PRMT R233, RZ, 0x7610, R233 ;  /* 0x00007610ffe97816 */ /* 0x001fc600000000e9 */
[----:B------:R0:W-:Y:S01]  /*8890*/  STS.U16 [R0+UR9+0xb100], R237 ;  /* 0x00b100ed00007988 */ /* 0x0001e20008000409 */
[----:B-1----:R-:W-:-:S03]  /*88a0*/  PRMT R235, RZ, 0x7610, R235 ;  /* 0x00007610ffeb7816 */ /* 0x002fc600000000eb */
[----:B------:R-:W4:Y:S04]  /*88b0*/  @!P2 LDG.E.U16 R231, desc[UR20][R42.64] ;  /* 0x000000142ae7a981 */ /* 0x000f28000c1e1500 */
[----:B------:R1:W-:Y:S01]  /*88c0*/  STS.U16 [R0+UR9+0xb500], R239 ;  /* 0x00b500ef00007988 */ /* 0x0003e20008000409 */
[----:B0-----:R-:W-:-:S03]  /*88d0*/  PRMT R237, RZ, 0x7610, R237 ;  /* 0x00007610ffed7816 */ /* 0x001fc600000000ed */
[----:B------:R-:W4:Y:S04]  /*88e0*/  @!P2 LDG.E.U16 R232, desc[UR20][R46.64] ;  /* 0x000000142ee8a981 */ /* 0x000f28000c1e1500 */
[----:B------:R-:W4:Y:S01]  /*88f0*/  @!P2 LDG.E.U16 R233, desc[UR20][R50.64] ;  /* 0x0000001432e9a981 */ /* 0x000f22000c1e1500 */
[----:B-1----:R-:W-:-:S03]  /*8900*/  PRMT R239, RZ, 0x7610, R239 ;  /* 0x00007610ffef7816 */ /* 0x002fc600000000ef */
[----:B------:R0:W-:Y:S04]  /*8910*/  STS.U16 [R0+UR9+0xb900], R242 ;  /* 0x00b900f200007988 */ /* 0x0001e80008000409 */
[----:B------:R-:W4:Y:S04]  /*8920*/  @!P2 LDG.E.U16 R235, desc[UR20][R58.64] ;  /* 0x000000143aeba981 */ /* 0x000f28000c1e1500 */
[----:B------:R1:W-:Y:S01]  /*8930*/  STS.U16 [R0+UR9+0xbd00], R243 ;  /* 0x00bd00f300007988 */ /* 0x0003e20008000409 */
[----:B0-----:R-:W-:-:S03]  /*8940*/  PRMT R242, RZ, 0x7610, R242 ;  /* 0x00007610fff27816 */ /* 0x001fc600000000f2 */
[----:B------:R0:W-:Y:S04]  /*8950*/  STS.U16 [R91+UR9+0xa200], R244 ;  /* 0x00a200f45b007988 */ /* 0x0001e80008000409 */
[----:B------:R-:W4:Y:S01]  /*8960*/  @!P2 LDG.E.U16 R237, desc[UR20][R66.64] ;  /* 0x0000001442eda981 */ /* 0x000f22000c1e1500 */
[----:B-1----:R-:W-:-:S03]  /*8970*/  PRMT R243, RZ, 0x7610, R243 ;  /* 0x00007610fff37816 */ /* 0x002fc600000000f3 */
[----:B------:R1:W-:Y:S01]  /*8980*/  STS.U16 [R91+UR9+0xa600], R245 ;  /* 0x00a600f55b007988 */ /* 0x0003e20008000409 */
[----:B0-----:R-:W-:-:S03]  /*8990*/  PRMT R244, RZ, 0x7610, R244 ;  /* 0x00007610fff47816 */ /* 0x001fc600000000f4 */
[----:B------:R-:W4:Y:S04]  /*89a0*/  @!P2 LDG.E.U16 R239, desc[UR20][R70.64] ;  /* 0x0000001446efa981 */ /* 0x000f28000c1e1500 */
[----:B------:R-:W4:Y:S01]  /*89b0*/  @!P2 LDG.E.U16 R242, desc[UR20][R76.64] ;  /* 0x000000144cf2a981 */ /* 0x000f22000c1e1500 */
[----:B-1----:R-:W-:-:S03]  /*89c0*/  PRMT R245, RZ, 0x7610, R245 ;  /* 0x00007610fff57816 */ /* 0x002fc600000000f5 */
[----:B------:R-:W4:Y:S01]  /*89d0*/  @!P2 LDG.E.U16 R243, desc[UR20][R78.64] ;  /* 0x000000144ef3a981 */ /* 0x000f22000c1e1500 */
[----:B------:R-:W-:-:S03]  /*89e0*/  IMAD.WIDE R64, R19, 0x2, R64 ;  /* 0x0000000213407825 */ /* 0x000fc600078e0240 */
[----:B------:R-:W4:Y:S04]  /*89f0*/  @!P2 LDG.E.U16 R244, desc[UR20][R30.64] ;  /* 0x000000141ef4a981 */ /* 0x000f28000c1e1500 */
[----:B------:R-:W4:Y:S04]  /*8a00*/  @!P2 LDG.E.U16 R245, desc[UR20][R36.64] ;  /* 0x0000001424f5a981 */ /* 0x000f28000c1e1500 */
[----:B------:R-:W-:Y:S04]  /*8a10*/  STS.U16 [R91+UR9+0xaa00], R24 ;  /* 0x00aa00185b007988 */ /* 0x000fe80008000409 */
[----:B------:R-:W-:Y:S04]  /*8a20*/  STS.U16 [R91+UR9+0xae00], R26 ;  /* 0x00ae001a5b007988 */ /* 0x000fe80008000409 */
[----:B------:R-:W-:Y:S04]  /*8a30*/  STS.U16 [R91+UR9+0xb200], R28 ;  /* 0x00b2001c5b007988 */ /* 0x000fe80008000409 */
[----:B------:R-:W4:Y:S04]  /*8a40*/  @!P2 LDG.E.U16 R251, desc[UR20][R60.64] ;  /* 0x000000143cfba981 */ /* 0x000f28000c1e1500 */
[----:B------:R-:W-:Y:S04]  /*8a50*/  STS.U16 [R91+UR9+0xb600], R222 ;  /* 0x00b600de5b007988 */ /* 0x000fe80008000409 */
[----:B------:R-:W4:Y:S04]  /*8a60*/  @!P2 LDG.E.U16 R252, desc[UR20][R64.64] ;  /* 0x0000001440fca981 */ /* 0x000f28000c1e1500 */
[----:B------:R-:W-:Y:S04]  /*8a70*/  STS.U16 [R91+UR9+0xba00], R224 ;  /* 0x00ba00e05b007988 */ /* 0x000fe80008000409 */
[----:B------:R0:W-:Y:S04]  /*8a80*/  STS.U16 [R91+UR9+0xbe00], R226 ;  /* 0x00be00e25b007988 */ /* 0x0001e80008000409 */
[----:B0-----:R-:W4:Y:S01]  /*8a90*/  LDL.LU R91, [R1+0x10c] ;  /* 0x00010c00015b7983 */ /* 0x001f220000300800 */
[----:B------:R-:W-:Y:S01]  /*8aa0*/  LOP3.LUT R21, R2, 0x60, RZ, 0x3c, !PT ;  /* 0x0000006002157812 */ /* 0x000fe200078e3cff */
[----:B------:R-:W-:-:S04]  /*8ab0*/  IMAD.WIDE R128, R19, 0x2, R128 ;  /* 0x0000000213807825 */ /* 0x000fc800078e0280 */
[----:B------:R0:W-:Y:S02]  /*8ac0*/  STS.U16 [R21+UR9+0xa300], R22 ;  /* 0x00a3001615007988 */ /* 0x0001e40008000409 */
[----:B0-----:R-:W-:-:S06]  /*8ad0*/  PRMT R22, RZ, 0x7610, R22 ;  /* 0x00007610ff167816 */ /* 0x001fcc0000000016 */
[----:B------:R-:W4:Y:S01]  /*8ae0*/  @!P2 LDG.E.U16 R22, desc[UR20][R128.64] ;  /* 0x000000148016a981 */ /* 0x000f22000c1e1500 */
[C---:B------:R-:W-:Y:S01]  /*8af0*/  IMAD.WIDE R134, R19.reuse, 0x2, R134 ;  /* 0x0000000213867825 */ /* 0x040fe200078e0286 */
[----:B------:R-:W-:Y:S02]  /*8b00*/  PRMT R24, RZ, 0x7610, R24 ;  /* 0x00007610ff187816 */ /* 0x000fe40000000018 */
[----:B------:R0:W-:Y:S01]  /*8b10*/  STS.U16 [R21+UR9+0xa700], R23 ;  /* 0x00a7001715007988 */ /* 0x0001e20008000409 */
[C---:B------:R-:W-:Y:S01]  /*8b20*/  IMAD.WIDE R140, R19.reuse, 0x2, R140 ;  /* 0x00000002138c7825 */ /* 0x040fe200078e028c */
[----:B------:R-:W-:Y:S02]  /*8b30*/  PRMT R26, RZ, 0x7610, R26 ;  /* 0x00007610ff1a7816 */ /* 0x000fe4000000001a */
[----:B------:R1:W-:Y:S01]  /*8b40*/  STS.U16 [R21+UR9+0xab00], R25 ;  /* 0x00ab001915007988 */ /* 0x0003e20008000409 */
[----:B------:R-:W-:Y:S01]  /*8b50*/  IMAD.WIDE R146, R19, 0x2, R146 ;  /* 0x0000000213927825 */ /* 0x000fe200078e0292 */
[----:B0-----:R-:W-:-:S02]  /*8b60*/  PRMT R23, RZ, 0x7610, R23 ;  /* 0x00007610ff177816 */ /* 0x001fc40000000017 */
[----:B------:R0:W-:Y:S01]  /*8b70*/  STS.U16 [R21+UR9+0xaf00], R27 ;  /* 0x00af001b15007988 */ /* 0x0001e20008000409 */
[C---:B------:R-:W-:Y:S01]  /*8b80*/  IMAD.WIDE R152, R19.reuse, 0x2, R152 ;  /* 0x0000000213987825 */ /* 0x040fe200078e0298 */
[----:B-1----:R-:W-:Y:S02]  /*8b90*/  PRMT R25, RZ, 0x7610, R25 ;  /* 0x00007610ff197816 */ /* 0x002fe40000000019 */
[----:B------:R1:W-:Y:S01]  /*8ba0*/  STS.U16 [R21+UR9+0xb300], R29 ;  /* 0x00b3001d15007988 */ /* 0x0003e20008000409 */
[C---:B------:R-:W-:Y:S01]  /*8bb0*/  IMAD.WIDE R158, R19.reuse, 0x2, R158 ;  /* 0x00000002139e7825 */ /* 0x040fe200078e029e */
[----:B------:R-:W-:Y:S02]  /*8bc0*/  PRMT R28, RZ, 0x7610, R28 ;  /* 0x00007610ff1c7816 */ /* 0x000fe4000000001c */
[----:B------:R-:W4:Y:S01]  /*8bd0*/  @!P2 LDG.E.U16 R23, desc[UR20][R134.64] ;  /* 0x000000148617a981 */ /* 0x000f22000c1e1500 */
[----:B0-----:R-:W-:Y:S01]  /*8be0*/  PRMT R27, RZ, 0x7610, R27 ;  /* 0x00007610ff1b7816 */ /* 0x001fe2000000001b */
[----:B------:R-:W-:-:S02]  /*8bf0*/  IMAD.WIDE R164, R19, 0x2, R164 ;  /* 0x0000000213a47825 */ /* 0x000fc400078e02a4 */
[----:B------:R0:W-:Y:S01]  /*8c00*/  STS.U16 [R21+UR9+0xb700], R223 ;  /* 0x00b700df15007988 */ /* 0x0001e20008000409 */
[----:B------:R-:W-:Y:S02]  /*8c10*/  PRMT R222, RZ, 0x7610, R222 ;  /* 0x00007610ffde7816 */ /* 0x000fe400000000de */
[----:B-1----:R-:W-:Y:S01]  /*8c20*/  PRMT R29, RZ, 0x7610, R29 ;  /* 0x00007610ff1d7816 */ /* 0x002fe2000000001d */
[C---:B------:R-:W-:Y:S01]  /*8c30*/  IMAD.WIDE R92, R19.reuse, 0x2, R92 ;  /* 0x00000002135c7825 */ /* 0x040fe200078e025c */
[----:B------:R-:W4:Y:S01]  /*8c40*/  @!P2 LDG.E.U16 R24, desc[UR20][R140.64] ;  /* 0x000000148c18a981 */ /* 0x000f22000c1e1500 */
[----:B------:R-:W-:Y:S02]  /*8c50*/  PRMT R224, RZ, 0x7610, R224 ;  /* 0x00007610ffe07816 */ /* 0x000fe400000000e0 */
[----:B------:R-:W-:Y:S01]  /*8c60*/  IMAD.WIDE R96, R19, 0x2, R96 ;  /* 0x0000000213607825 */ /* 0x000fe200078e0260 */
[----:B------:R-:W4:Y:S01]  /*8c70*/  @!P2 LDG.E.U16 R25, desc[UR20][R146.64] ;  /* 0x000000149219a981 */ /* 0x000f22000c1e1500 */
[----:B0-----:R-:W-:-:S02]  /*8c80*/  PRMT R223, RZ, 0x7610, R223 ;  /* 0x00007610ffdf7816 */ /* 0x001fc400000000df */
[C---:B------:R-:W-:Y:S01]  /*8c90*/  IMAD.WIDE R100, R19.reuse, 0x2, R100 ;  /* 0x0000000213647825 */ /* 0x040fe200078e0264 */
[----:B------:R0:W-:Y:S01]  /*8ca0*/  STS.U16 [R21+UR9+0xbb00], R225 ;  /* 0x00bb00e115007988 */ /* 0x0001e20008000409 */
[----:B------:R-:W-:Y:S02]  /*8cb0*/  PRMT R226, RZ, 0x7610, R226 ;  /* 0x00007610ffe27816 */ /* 0x000fe400000000e2 */
[C---:B------:R-:W-:Y:S01]  /*8cc0*/  IMAD.WIDE R104, R19.reuse, 0x2, R104 ;  /* 0x0000000213687825 */ /* 0x040fe200078e0268 */
[----:B------:R-:W4:Y:S03]  /*8cd0*/  @!P2 LDG.E.U16 R26, desc[UR20][R152.64] ;  /* 0x00000014981aa981 */ /* 0x000f26000c1e1500 */
[----:B------:R-:W-:Y:S01]  /*8ce0*/  IMAD.WIDE R108, R19, 0x2, R108 ;  /* 0x00000002136c7825 */ /* 0x000fe200078e026c */
[----:B------:R-:W4:Y:S01]  /*8cf0*/  @!P2 LDG.E.U16 R27, desc[UR20][R158.64] ;  /* 0x000000149e1ba981 */ /* 0x000f22000c1e1500 */
[----:B0-----:R-:W-:-:S02]  /*8d00*/  PRMT R225, RZ, 0x7610, R225 ;  /* 0x00007610ffe17816 */ /* 0x001fc400000000e1 */
[C---:B------:R-:W-:Y:S01]  /*8d10*/  IMAD.WIDE R112, R19.reuse, 0x2, R112 ;  /* 0x0000000213707825 */ /* 0x040fe200078e0270 */
[----:B------:R0:W-:Y:S04]  /*8d20*/  STS.U16 [R21+UR9+0xbf00], R227 ;  /* 0x00bf00e315007988 */ /* 0x0001e80008000409 */
[----:B------:R-:W4:Y:S01]  /*8d30*/  @!P2 LDG.E.U16 R28, desc[UR20][R164.64] ;  /* 0x00000014a41ca981 */ /* 0x000f22000c1e1500 */
[----:B------:R-:W-:-:S03]  /*8d40*/  IMAD.WIDE R116, R19, 0x2, R116 ;  /* 0x0000000213747825 */ /* 0x000fc600078e0274 */
[----:B--2---:R1:W-:Y:S01]  /*8d50*/  STS.U16 [R2+UR9+0x4000], R228 ;  /* 0x004000e402007988 */ /* 0x0043e20008000409 */
[----:B0-----:R-:W-:-:S03]  /*8d60*/  PRMT R227, RZ, 0x7610, R227 ;  /* 0x00007610ffe37816 */ /* 0x001fc600000000e3 */
[----:B------:R-:W2:Y:S01]  /*8d70*/  @!P2 LDG.E.U16 R29, desc[UR20][R92.64] ;  /* 0x000000145c1da981 */ /* 0x000ea2000c1e1500 */
[----:B------:R-:W-:-:S03]  /*8d80*/  IMAD.WIDE R120, R19, 0x2, R120 ;  /* 0x0000000213787825 */ /* 0x000fc600078e0278 */
[----:B------:R-:W2:Y:S01]  /*8d90*/  @!P2 LDG.E.U16 R222, desc[UR20][R96.64] ;  /* 0x0000001460dea981 */ /* 0x000ea2000c1e1500 */
[----:B-1----:R-:W-:Y:S01]  /*8da0*/  PRMT R228, RZ, 0x7610, R228 ;  /* 0x00007610ffe47816 */ /* 0x002fe200000000e4 */
[C---:B------:R-:W-:Y:S02]  /*8db0*/  IMAD.WIDE R124, R19.reuse, 0x2, R124 ;  /* 0x00000002137c7825 */ /* 0x040fe400078e027c */
[----:B---3--:R0:W-:Y:S04]  /*8dc0*/  STS.U16 [R2+UR9+0x4800], R230 ;  /* 0x004800e602007988 */ /* 0x0081e80008000409 */
[----:B------:R-:W3:Y:S01]  /*8dd0*/  @!P2 LDG.E.U16 R223, desc[UR20][R100.64] ;  /* 0x0000001464dfa981 */ /* 0x000ee2000c1e1500 */
[----:B------:R-:W-:-:S03]  /*8de0*/  IMAD.WIDE R130, R19, 0x2, R130 ;  /* 0x0000000213827825 */ /* 0x000fc600078e0282 */
[----:B------:R-:W3:Y:S01]  /*8df0*/  @!P2 LDG.E.U16 R224, desc[UR20][R104.64] ;  /* 0x0000001468e0a981 */ /* 0x000ee2000c1e1500 */
[----:B0-----:R-:W-:Y:S01]  /*8e00*/  PRMT R230, RZ, 0x7610, R230 ;  /* 0x00007610ffe67816 */ /* 0x001fe200000000e6 */
[C---:B------:R-:W-:Y:S02]  /*8e10*/  IMAD.WIDE R136, R19.reuse, 0x2, R136 ;  /* 0x0000000213887825 */ /* 0x040fe400078e0288 */
[----:B------:R-:W3:Y:S02]  /*8e20*/  @!P2 LDG.E.U16 R225, desc[UR20][R108.64] ;  /* 0x000000146ce1a981 */ /* 0x000ee4000c1e1500 */
[C---:B------:R-:W-:Y:S02]  /*8e30*/  IMAD.WIDE R142, R19.reuse, 0x2, R142 ;  /* 0x00000002138e7825 */ /* 0x040fe400078e028e */
[----:B------:R-:W3:Y:S02]  /*8e40*/  @!P2 LDG.E.U16 R226, desc[UR20][R112.64] ;  /* 0x0000001470e2a981 */ /* 0x000ee4000c1e1500 */
[----:B------:R-:W-:-:S02]  /*8e50*/  IMAD.WIDE R148, R19, 0x2, R148 ;  /* 0x0000000213947825 */ /* 0x000fc400078e0294 */
[----:B----4-:R0:W-:Y:S04]  /*8e60*/  STS.U16 [R2+UR9+0x5800], R234 ;  /* 0x005800ea02007988 */ /* 0x0101e80008000409 */
[----:B------:R-:W4:Y:S01]  /*8e70*/  @!P2 LDG.E.U16 R227, desc[UR20][R116.64] ;  /* 0x0000001474e3a981 */ /* 0x000f22000c1e1500 */
[----:B------:R-:W-:-:S03]  /*8e80*/  IMAD.WIDE R154, R19, 0x2, R154 ;  /* 0x00000002139a7825 */ /* 0x000fc600078e029a */
[----:B------:R-:W4:Y:S01]  /*8e90*/  @!P2 LDG.E.U16 R228, desc[UR20][R120.64] ;  /* 0x0000001478e4a981 */ /* 0x000f22000c1e1500 */
[----:B0-----:R-:W-:Y:S01]  /*8ea0*/  PRMT R234, RZ, 0x7610, R234 ;  /* 0x00007610ffea7816 */ /* 0x001fe200000000ea */
[C---:B------:R-:W-:Y:S02]  /*8eb0*/  IMAD.WIDE R160, R19.reuse, 0x2, R160 ;  /* 0x0000000213a07825 */ /* 0x040fe400078e02a0 */
[----:B------:R0:W-:Y:S02]  /*8ec0*/  STS.U16 [R2+UR9+0x6000], R236 ;  /* 0x006000ec02007988 */ /* 0x0001e40008000409 */
[C---:B------:R-:W-:Y:S02]  /*8ed0*/  IMAD.WIDE R220, R19.reuse, 0x2, R220 ;  /* 0x0000000213dc7825 */ /* 0x040fe400078e02dc */
[----:B------:R-:W4:Y:S02]  /*8ee0*/  @!P2 LDG.E.U16 R230, desc[UR20][R130.64] ;  /* 0x0000001482e6a981 */ /* 0x000f24000c1e1500 */
[----:B------:R-:W-:-:S02]  /*8ef0*/  IMAD.WIDE R94, R19, 0x2, R94 ;  /* 0x00000002135e7825 */ /* 0x000fc400078e025e */
[----:B------:R1:W-:Y:S01]  /*8f00*/  STS.U16 [R2+UR9+0x7000], R240 ;  /* 0x007000f002007988 */ /* 0x0003e20008000409 */
[----:B0-----:R-:W-:Y:S01]  /*8f10*/  PRMT R236, RZ, 0x7610, R236 ;  /* 0x00007610ffec7816 */ /* 0x001fe200000000ec */
[C---:B------:R-:W-:Y:S02]  /*8f20*/  IMAD.WIDE R98, R19.reuse, 0x2, R98 ;  /* 0x0000000213627825 */ /* 0x040fe400078e0262 */
[----:B------:R0:W-:Y:S04]  /*8f30*/  STS.U16 [R2+UR9+0x7400], R241 ;  /* 0x007400f102007988 */ /* 0x0001e80008000409 */
[----:B------:R0:W-:Y:S01]  /*8f40*/  STS.U16 [R2+UR9+0x6800], R238 ;  /* 0x006800ee02007988 */ /* 0x0001e20008000409 */
[----:B------:R-:W-:Y:S01]  /*8f50*/  IMAD.WIDE R102, R19, 0x2, R102 ;  /* 0x0000000213667825 */ /* 0x000fe200078e0266 */
[----:B-1----:R-:W-:-:S02]  /*8f60*/  PRMT R240, RZ, 0x7610, R240 ;  /* 0x00007610fff07816 */ /* 0x002fc400000000f0 */
[----:B------:R-:W4:Y:S01]  /*8f70*/  @!P2 LDG.E.U16 R234, desc[UR20][R154.64] ;  /* 0x000000149aeaa981 */ /* 0x000f22000c1e1500 */
[C---:B------:R-:W-:Y:S01]  /*8f80*/  IMAD.WIDE R106, R19.reuse, 0x2, R106 ;  /* 0x00000002136a7825 */ /* 0x040fe200078e026a */
[----:B0-----:R-:W-:Y:S02]  /*8f90*/  PRMT R241, RZ, 0x7610, R241 ;  /* 0x00007610fff17816 */ /* 0x001fe400000000f1 */
[----:B------:R-:W4:Y:S01]  /*8fa0*/  @!P2 LDG.E.U16 R236, desc[UR20][R220.64] ;  /* 0x00000014dceca981 */ /* 0x000f22000c1e1500 */
[----:B------:R-:W-:Y:S01]  /*8fb0*/  PRMT R238, RZ, 0x7610, R238 ;  /* 0x00007610ffee7816 */ /* 0x000fe200000000ee */
[C---:B------:R-:W-:Y:S02]  /*8fc0*/  IMAD.WIDE R110, R19.reuse, 0x2, R110 ;  /* 0x00000002136e7825 */ /* 0x040fe400078e026e */
[----:B------:R-:W4:Y:S02]  /*8fd0*/  @!P2 LDG.E.U16 R240, desc[UR20][R106.64] ;  /* 0x000000146af0a981 */ /* 0x000f24000c1e1500 */
[----:B------:R-:W-:-:S02]  /*8fe0*/  IMAD.WIDE R114, R19, 0x2, R114 ;  /* 0x0000000213727825 */ /* 0x000fc400078e0272 */
[----:B------:R-:W4:Y:S02]  /*8ff0*/  @!P2 LDG.E.U16 R238, desc[UR20][R98.64] ;  /* 0x0000001462eea981 */ /* 0x000f24000c1e1500 */
[C---:B------:R-:W-:Y:S02]  /*9000*/  IMAD.WIDE R118, R19.reuse, 0x2, R118 ;  /* 0x0000000213767825 */ /* 0x040fe400078e0276 */
[----:B------:R-:W4:Y:S02]  /*9010*/  @!P2 LDG.E.U16 R241, desc[UR20][R110.64] ;  /* 0x000000146ef1a981 */ /* 0x000f24000c1e1500 */
[C---:B------:R-:W-:Y:S02]  /*9020*/  IMAD.WIDE R122, R19.reuse, 0x2, R122 ;  /* 0x00000002137a7825 */ /* 0x040fe400078e027a */
[----:B------:R0:W5:Y:S02]  /*9030*/  LDL.LU R21, [R1+0x108] ;  /* 0x0001080001157983 */ /* 0x0001640000300800 */
[----:B------:R-:W-:-:S04]  /*9040*/  IMAD.WIDE R126, R19, 0x2, R126 ;  /* 0x00000002137e7825 */ /* 0x000fc800078e027e */
[----:B------:R-:W-:Y:S01]  /*9050*/  IMAD.WIDE R132, R19, 0x2, R132 ;  /* 0x0000000213847825 */ /* 0x000fe200078e0284 */
[----:B------:R1:W-:Y:S04]  /*9060*/  STS.U16 [R2+UR9+0x4400], R229 ;  /* 0x004400e502007988 */ /* 0x0003e80008000409 */
[----:B------:R0:W-:Y:S01]  /*9070*/  STS.U16 [R2+UR9+0x4c00], R231 ;  /* 0x004c00e702007988 */ /* 0x0001e20008000409 */
[----:B-1----:R-:W-:-:S03]  /*9080*/  PRMT R229, RZ, 0x7610, R229 ;  /* 0x00007610ffe57816 */ /* 0x002fc600000000e5 */
        /* <DEDUP_REMOVED lines=24> */
[----:B------:R0:W-:Y:S01]  /*9210*/  STS.U16 [R0+UR9+0x4900], R246 ;  /* 0x004900f600007988 */ /* 0x0001e20008000409 */
[----:B------:R-:W-:-:S03]  /*9220*/  IMAD.WIDE R138, R19, 0x2, R138 ;  /* 0x00000002138a7825 */ /* 0x000fc600078e028a */
[----:B------:R-:W4:Y:S01]  /*9230*/  @!P2 LDG.E.U16 R239, desc[UR20][R102.64] ;  /* 0x0000001466efa981 */ /* 0x000f22000c1e1500 */
[----:B-1----:R-:W-:-:S03]  /*9240*/  PRMT R245, RZ, 0x7610, R245 ;  /* 0x00007610fff57816 */ /* 0x002fc600000000f5 */
[----:B------:R1:W-:Y:S01]  /*9250*/  STS.U16 [R0+UR9+0x4d00], R247 ;  /* 0x004d00f700007988 */ /* 0x0003e20008000409 */
[----:B0-----:R-:W-:-:S03]  /*9260*/  PRMT R246, RZ, 0x7610, R246 ;  /* 0x00007610fff67816 */ /* 0x001fc600000000f6 */
[----:B------:R0:W-:Y:S01]  /*9270*/  STS.U16 [R0+UR9+0x5100], R248 ;  /* 0x005100f800007988 */ /* 0x0001e20008000409 */
[----:B------:R-:W-:-:S03]  /*9280*/  IMAD.WIDE R144, R19, 0x2, R144 ;  /* 0x0000000213907825 */ /* 0x000fc600078e0290 */
[----:B------:R0:W-:Y:S01]  /*9290*/  STS.U16 [R0+UR9+0x5500], R249 ;  /* 0x005500f900007988 */ /* 0x0001e20008000409 */
[----:B-1----:R-:W-:-:S03]  /*92a0*/  PRMT R247, RZ, 0x7610, R247 ;  /* 0x00007610fff77816 */ /* 0x002fc600000000f7 */
[----:B------:R-:W4:Y:S01]  /*92b0*/  @!P2 LDG.E.U16 R242, desc[UR20][R114.64] ;  /* 0x0000001472f2a981 */ /* 0x000f22000c1e1500 */
[----:B0-----:R-:W-:Y:S01]  /*92c0*/  PRMT R248, RZ, 0x7610, R248 ;  /* 0x00007610fff87816 */ /* 0x001fe200000000f8 */
[----:B------:R-:W-:Y:S02]  /*92d0*/  IMAD.WIDE R150, R19, 0x2, R150 ;  /* 0x0000000213967825 */ /* 0x000fe400078e0296 */
[----:B------:R0:W-:Y:S01]  /*92e0*/  STS.U16 [R0+UR9+0x5900], R250 ;  /* 0x005900fa00007988 */ /* 0x0001e20008000409 */
[----:B------:R-:W-:-:S03]  /*92f0*/  PRMT R249, RZ, 0x7610, R249 ;  /* 0x00007610fff97816 */ /* 0x000fc600000000f9 */
[----:B------:R-:W4:Y:S01]  /*9300*/  @!P2 LDG.E.U16 R243, desc[UR20][R118.64] ;  /* 0x0000001476f3a981 */ /* 0x000f22000c1e1500 */
[----:B------:R-:W-:-:S03]  /*9310*/  IMAD.WIDE R156, R19, 0x2, R156 ;  /* 0x00000002139c7825 */ /* 0x000fc600078e029c */
[----:B------:R1:W-:Y:S01]  /*9320*/  STS.U16 [R0+UR9+0x5d00], R251 ;  /* 0x005d00fb00007988 */ /* 0x0003e20008000409 */
[----:B0-----:R-:W-:-:S03]  /*9330*/  PRMT R250, RZ, 0x7610, R250 ;  /* 0x00007610fffa7816 */ /* 0x001fc600000000fa */
[----:B------:R-:W4:Y:S01]  /*9340*/  @!P2 LDG.E.U16 R244, desc[UR20][R122.64] ;  /* 0x000000147af4a981 */ /* 0x000f22000c1e1500 */
[----:B------:R-:W-:-:S03]  /*9350*/  IMAD.WIDE R162, R19, 0x2, R162 ;  /* 0x0000000213a27825 */ /* 0x000fc600078e02a2 */
[----:B------:R0:W-:Y:S01]  /*9360*/  STS.U16 [R0+UR9+0x6100], R252 ;  /* 0x006100fc00007988 */ /* 0x0001e20008000409 */
[----:B-1----:R-:W-:-:S03]  /*9370*/  PRMT R251, RZ, 0x7610, R251 ;  /* 0x00007610fffb7816 */ /* 0x002fc600000000fb */
[----:B------:R-:W4:Y:S01]  /*9380*/  @!P2 LDG.E.U16 R245, desc[UR20][R126.64] ;  /* 0x000000147ef5a981 */ /* 0x000f22000c1e1500 */
[----:B------:R-:W-:-:S03]  /*9390*/  IMAD.WIDE R90, R19, 0x2, R90 ;  /* 0x00000002135a7825 */ /* 0x000fc600078e025a */
[----:B------:R-:W4:Y:S01]  /*93a0*/  @!P2 LDG.E.U16 R246, desc[UR20][R132.64] ;  /* 0x0000001484f6a981 */ /* 0x000f22000c1e1500 */
[----:B0-----:R-:W-:-:S03]  /*93b0*/  PRMT R252, RZ, 0x7610, R252 ;  /* 0x00007610fffc7816 */ /* 0x001fc600000000fc */
[----:B------:R-:W4:Y:S04]  /*93c0*/  @!P2 LDG.E.U16 R247, desc[UR20][R138.64] ;  /* 0x000000148af7a981 */ /* 0x000f28000c1e1500 */
[----:B------:R-:W4:Y:S04]  /*93d0*/  @!P2 LDG.E.U16 R248, desc[UR20][R144.64] ;  /* 0x0000001490f8a981 */ /* 0x000f28000c1e1500 */
[----:B------:R-:W4:Y:S04]  /*93e0*/  @!P2 LDG.E.U16 R249, desc[UR20][R150.64] ;  /* 0x0000001496f9a981 */ /* 0x000f28000c1e1500 */
[----:B------:R-:W4:Y:S04]  /*93f0*/  @!P2 LDG.E.U16 R250, desc[UR20][R156.64] ;  /* 0x000000149cfaa981 */ /* 0x000f28000c1e1500 */
[----:B------:R-:W4:Y:S04]  /*9400*/  @!P2 LDG.E.U16 R251, desc[UR20][R162.64] ;  /* 0x00000014a2fba981 */ /* 0x000f28000c1e1500 */
[----:B------:R-:W4:Y:S04]  /*9410*/  @!P2 LDG.E.U16 R252, desc[UR20][R90.64] ;  /* 0x000000145afca981 */ /* 0x000f28000c1e1500 */
[----:B------:R0:W-:Y:S04]  /*9420*/  STS.U16 [R0+UR9+0x6500], R22 ;  /* 0x0065001600007988 */ /* 0x0001e80008000409 */
[----:B0-----:R0:W5:Y:S01]  /*9430*/  LDL.LU R0, [R1+0x104] ;  /* 0x0001040001007983 */ /* 0x0011620000300800 */
[----:B------:R-:W-:-:S05]  /*9440*/  LOP3.LUT R22, R2, 0x20, RZ, 0x3c, !PT ;  /* 0x0000002002167812 */ /* 0x000fca00078e3cff */
[----:B------:R1:W-:Y:S04]  /*9450*/  STS.U16 [R22+UR9+0x6900], R23 ;  /* 0x0069001716007988 */ /* 0x0003e80008000409 */
[----:B------:R-:W-:Y:S04]  /*9460*/  STS.U16 [R22+UR9+0x6d00], R24 ;  /* 0x006d001816007988 */ /* 0x000fe80008000409 */
[----:B------:R-:W-:Y:S01]  /*9470*/  STS.U16 [R22+UR9+0x7100], R25 ;  /* 0x0071001916007988 */ /* 0x000fe20008000409 */
[----:B-1----:R-:W-:-:S03]  /*9480*/  LOP3.LUT R23, R2, 0x40, RZ, 0x3c, !PT ;  /* 0x0000004002177812 */ /* 0x002fc600078e3cff */
[----:B------:R-:W-:Y:S04]  /*9490*/  STS.U16 [R22+UR9+0x7500], R26 ;  /* 0x0075001a16007988 */ /* 0x000fe80008000409 */
[----:B------:R-:W-:Y:S04]  /*94a0*/  STS.U16 [R22+UR9+0x7900], R27 ;  /* 0x0079001b16007988 */ /* 0x000fe80008000409 */
[----:B------:R1:W-:Y:S04]  /*94b0*/  STS.U16 [R22+UR9+0x7d00], R28 ;  /* 0x007d001c16007988 */ /* 0x0003e80008000409 */
[----:B--2---:R0:W-:Y:S04]  /*94c0*/  STS.U16 [R23+UR9+0x4200], R29 ;  /* 0x0042001d17007988 */ /* 0x0041e80008000409 */
[----:B------:R0:W-:Y:S04]  /*94d0*/  STS.U16 [R23+UR9+0x4600], R222 ;  /* 0x004600de17007988 */ /* 0x0001e80008000409 */
[----:B---3--:R0:W-:Y:S04]  /*94e0*/  STS.U16 [R23+UR9+0x4a00], R223 ;  /* 0x004a00df17007988 */ /* 0x0081e80008000409 */
[----:B------:R0:W-:Y:S04]  /*94f0*/  STS.U16 [R23+UR9+0x4e00], R224 ;  /* 0x004e00e017007988 */ /* 0x0001e80008000409 */
[----:B------:R0:W-:Y:S04]  /*9500*/  STS.U16 [R23+UR9+0x5200], R225 ;  /* 0x005200e117007988 */ /* 0x0001e80008000409 */
[----:B------:R0:W-:Y:S01]  /*9510*/  STS.U16 [R23+UR9+0x5600], R226 ;  /* 0x005600e217007988 */ /* 0x0001e20008000409 */
[----:B-1----:R-:W-:-:S03]  /*9520*/  LOP3.LUT R22, R2, 0x60, RZ, 0x3c, !PT ;  /* 0x0000006002167812 */ /* 0x002fc600078e3cff */
[----:B----4-:R0:W-:Y:S04]  /*9530*/  STS.U16 [R23+UR9+0x5a00], R227 ;  /* 0x005a00e317007988 */ /* 0x0101e80008000409 */
[----:B------:R0:W-:Y:S01]  /*9540*/  STS.U16 [R23+UR9+0x5e00], R228 ;  /* 0x005e00e417007988 */ /* 0x0001e20008000409 */
[----:B------:R-:W-:-:S04]  /*9550*/  ULEA UR11, UR18, UR9, 0x3 ;  /* 0x00000009120b7291 */ /* 0x000fc8000f8e18ff */
[----:B------:R-:W-:Y:S01]  /*9560*/  UIADD3 UR11, UPT, UPT, UR11, 0xc000, URZ ;  /* 0x0000c0000b0b7890 */ /* 0x000fe2000fffe0ff */
[----:B------:R0:W-:Y:S04]  /*9570*/  STS.U16 [R23+UR9+0x6200], R229 ;  /* 0x006200e517007988 */ /* 0x0001e80008000409 */
        /* <DEDUP_REMOVED lines=22> */
[----:B------:R0:W-:Y:S01]  /*96e0*/  STS.U16 [R22+UR9+0x7f00], R252 ;  /* 0x007f00fc16007988 */ /* 0x0001e20008000409 */
[----:B------:R1:W-:Y:S06]  /*96f0*/  MEMBAR.ALL.CTA ;  /* 0x0000000000007992 */ /* 0x0003ec0000008000 */
[----:B-1----:R-:W1:Y:S02]  /*9700*/  FENCE.VIEW.ASYNC.S ;  /* 0x00000000000073c6 */ /* 0x002e640000000000 */
[----:B-1----:R-:W-:Y:S06]  /*9710*/  BAR.SYNC.DEFER_BLOCKING 0x0 ;  /* 0x0000000000007b1d */ /* 0x002fec0000010000 */
[----:B------:R-:W-:Y:S05]  /*9720*/  @P0 BRA `(.L_x_9) ;  /* 0x00000000004c0947 */ /* 0x000fea0003800000 */
[----:B------:R-:W-:Y:S01]  /*9730*/  UMOV UR13, 0x40004040 ;  /* 0x40004040000d7882 */ /* 0x000fe20000000000 */
        /* <DEDUP_REMOVED lines=9> */
[----:B------:R1:W-:Y:S01]  /*97d0*/  UTCHMMA gdesc[UR12], gdesc[UR14], tmem[UR8], tmem[UR16], idesc[UR17], UPT ;  /* 0x00ff100e0c0075ea */ /* 0x0003e2000b800008 */
        /* <DEDUP_REMOVED lines=8> */
.L_x_9:
[----:B------:R-:W-:Y:S01]  /*9860*/  UIADD3 UR18, UPT, UPT, UR18, 0x1, URZ ;  /* 0x0000000112127890 */ /* 0x000fe2000fffe0ff */
[----:B-----5:R-:W-:Y:S01]  /*9870*/  VIADD R21, R21, 0xffffffff ;  /* 0xffffffff15157836 */ /* 0x020fe20000000000 */
[----:B------:R-:W-:Y:S02]  /*9880*/  UIADD3 UR19, UPT, UPT, UR19, -0x40, URZ ;  /* 0xffffffc013137890 */ /* 0x000fe4000fffe0ff */
[----:B------:R-:W-:Y:S02]  /*9890*/  UISETP.GT.AND UP1, UPT, UR18, 0x1, UPT ;  /* 0x000000011200788c */ /* 0x000fe4000bf24270 */
[----:B------:R-:W-:Y:S02]  /*98a0*/  ISETP.NE.U32.AND P2, PT, R21, RZ, PT ;  /* 0x000000ff1500720c */ /* 0x000fe40003f45070 */
[----:B-1----:R-:W-:Y:S02]  /*98b0*/  USEL UR4, URZ, 0x1, !UP1 ;  /* 0x00000001ff047887 */ /* 0x002fe4000c800000 */
[----:B------:R-:W-:-:S02]  /*98c0*/  USEL UR18, UR18, URZ, !UP1 ;  /* 0x000000ff12127287 */ /* 0x000fc4000c800000 */
[----:B------:R-:W-:-:S03]  /*98d0*/  ULOP3.LUT UR6, UR5, UR4, URZ, 0x3c, !UPT ;  /* 0x0000000405067292 */ /* 0x000fc6000f8e3cff */
[----:B------:R-:W-:-:S04]  /*98e0*/  UMOV UR4, UR5 ;  /* 0x0000000500047c82 */ /* 0x000fc80008000000 */
[----:B------:R-:W-:Y:S01]  /*98f0*/  UMOV UR5, UR6 ;  /* 0x0000000600057c82 */ /* 0x000fe20008000000 */
[----:B------:R-:W-:Y:S05]  /*9900*/  @P2 BRA `(.L_x_10) ;  /* 0xffffffdc00cc2947 */ /* 0x000fea000383ffff */
.L_x_7:
[----:B------:R-:W2:Y:S01]  /*9910*/  LDL.LU R24, [R1] ;  /* 0x0000000001187983 */ /* 0x000ea20000300800 */
[----:B------:R-:W1:Y:S01]  /*9920*/  LDCU.128 UR12, c[0x0][0x390] ;  /* 0x00007200ff0c77ac */ /* 0x000e620008000c00 */
[----:B------:R-:W3:Y:S02]  /*9930*/  LDC R79, c[0x0][0x3b8] ;  /* 0x0000ee00ff4f7b82 */ /* 0x000ee40000000800 */
[----:B0-----:R-:W1:Y:S01]  /*9940*/  LDL R23, [R1+0x84] ;  /* 0x0000840001177983 */ /* 0x001e620000100800 */
[----:B------:R-:W0:Y:S01]  /*9950*/  LDCU UR5, c[0x0][0x3b4] ;  /* 0x00007680ff0577ac */ /* 0x000e220008000800 */
[----:B------:R-:W4:Y:S02]  /*9960*/  S2R R22, SR_TID.X ;  /* 0x0000000000167919 */ /* 0x000f240000002100 */
[C---:B----4-:R-:W-:Y:S02]  /*9970*/  IMAD.SHL.U32 R2, R22.reuse, 0x80, RZ ;  /* 0x0000008016027824 */ /* 0x050fe400078e00ff */
[----:B------:R-:W-:-:S03]  /*9980*/  IMAD.SHL.U32 R80, R22, 0x10, RZ ;  /* 0x0000001016507824 */ /* 0x000fc600078e00ff */
[----:B------:R-:W-:Y:S02]  /*9990*/  LOP3.LUT R68, R2, 0x800, RZ, 0xc0, !PT ;  /* 0x0000080002447812 */ /* 0x000fe400078ec0ff */
[----:B------:R-:W-:Y:S02]  /*99a0*/  LOP3.LUT R3, R80, 0xf0, RZ, 0xc0, !PT ;  /* 0x000000f050037812 */ /* 0x000fe400078ec0ff */
[----:B--2---:R-:W-:Y:S02]  /*99b0*/  ISETP.GE.AND P2, PT, R24, 0x40, PT ;  /* 0x000000401800780c */ /* 0x004fe40003f46270 */
[----:B-1----:R-:W-:-:S11]  /*99c0*/  ISETP.GE.AND P0, PT, R23, UR14, PT ;  /* 0x0000000e17007c0c */ /* 0x002fd6000bf06270 */
[----:B0--3--:R-:W-:Y:S05]  /*99d0*/  @!P2 BRA `(.L_x_11) ;  /* 0x000000000010a947 */ /* 0x009fea0003800000 */
[----:B------:R-:W-:-:S06]  /*99e0*/  USHF.L.U32 UR4, UR4, 0x1f, URZ ;  /* 0x0000001f04047899 */ /* 0x000fcc00080006ff */
[----:B------:R-:W-:-:S04]  /*99f0*/  IMAD.U32 R2, RZ, RZ, UR4 ;  /* 0x00000004ff027e24 */ /* 0x000fc8000f8e00ff */
[----:B------:R-:W0:Y:S02]  /*9a00*/  SYNCS.PHASECHK.TRANS64.TRYWAIT P2, [UR11], R2 ;  /* 0x00000002ff0075a7 */ /* 0x000e24000804110b */
[----:B0-----:R-:W-:Y:S05]  /*9a10*/  @!P2 BRA `(.L_x_12) ;  /* 0x000000200058a947 */ /* 0x001fea0003800000 */
.L_x_11:
[----:B------:R-:W2:Y:S04]  /*9a20*/  LDL.LU R71, [R1+0x84] ;  /* 0x0000840001477983 */ /* 0x000ea80000300800 */
[----:B------:R-:W3:Y:S04]  /*9a30*/  LDL.LU R74, [R1+0xc8] ;  /* 0x0000c800014a7983 */ /* 0x000ee80000300800 */
[----:B------:R-:W4:Y:S04]  /*9a40*/  LDL.LU R72, [R1+0xc4] ;  /* 0x0000c40001487983 */ /* 0x000f280000300800 */
[----:B------:R-:W5:Y:S04]  /*9a50*/  LDL.LU R69, [R1+0x80] ;  /* 0x0000800001457983 */ /* 0x000f680000300800 */
[----:B------:R-:W5:Y:S04]  /*9a60*/  LDL.LU R70, [R1+0x7c] ;  /* 0x00007c0001467983 */ /* 0x000f680000300800 */
[----:B------:R-:W5:Y:S04]  /*9a70*/  LDL.LU R85, [R1+0x8] ;  /* 0x0000080001557983 */ /* 0x000f680000300800 */
[----:B------:R-:W5:Y:S01]  /*9a80*/  LDL.LU R88, [R1+0x4] ;  /* 0x0000040001587983 */ /* 0x000f620000300800 */
[----:B------:R-:W-:Y:S01]  /*9a90*/  IADD3 R73, PT, PT, R3, UR9, R68 ;  /* 0x0000000903497c10 */ /* 0x000fe2000fffe044 */
[C---:B------:R-:W-:Y:S01]  /*9aa0*/  IMAD R3, R0.reuse, R79, RZ ;  /* 0x0000004f00037224 */ /* 0x040fe200078e02ff */
[----:B------:R-:W-:Y:S01]  /*9ab0*/  ISETP.LT.AND P5, PT, R0, UR15, !P0 ;  /* 0x0000000f00007c0c */ /* 0x000fe2000c7a1270 */
[----:B------:R-:W-:Y:S01]  /*9ac0*/  BAR.SYNC.DEFER_BLOCKING 0x0 ;  /* 0x0000000000007b1d */ /* 0x000fe20000010000 */
[----:B------:R-:W-:-:S05]  /*9ad0*/  LOP3.LUT R80, R80, 0x7f0, RZ, 0xc0, !PT ;  /* 0x000007f050507812 */ /* 0x000fca00078ec0ff */
[----:B------:R-:W5:Y:S04]  /*9ae0*/  LDL.LU R87, [R1+0x78] ;  /* 0x0000780001577983 */ /* 0x000f680000300800 */
[----:B------:R-:W5:Y:S01]  /*9af0*/  LDL.LU R86, [R1+0x74] ;  /* 0x0000740001567983 */ /* 0x000f620000300800 */
[----:B------:R-:W0:Y:S02]  /*9b00*/  @!P1 SYNCS.CCTL.IV [UR9+0xc000] ;  /* 0x00c00000ff0099b1 */ /* 0x000e240008000009 */
[----:B0-----:R-:W-:Y:S06]  /*9b10*/  BAR.SYNC.DEFER_BLOCKING 0x0 ;  /* 0x0000000000007b1d */ /* 0x001fec0000010000 */
[----:B------:R-:W-:Y:S01]  /*9b20*/  LDTM.16dp32bit_t0_t15.x64 R4, tmem[UR10] ;  /* 0x0000000a000479ee */ /* 0x000fe20008b00000 */
[----:B------:R-:W0:Y:S01]  /*9b30*/  LDTM.16dp32bit_t16_t31.x64 R4, tmem[UR10+0x40] ;  /* 0x0000400a000479ee */ /* 0x000e220008b20000 */
[----:B------:R-:W1:Y:S01]  /*9b40*/  @!P1 SYNCS.CCTL.IV [UR9+0xc008] ;  /* 0x00c00800ff0099b1 */ /* 0x000e620008000009 */
[----:B------:R-:W-:Y:S01]  /*9b50*/  NOP ;  /* 0x0000000000007918 */ /* 0x000fe20000000000 */
[----:B0-----:R-:W-:-:S02]  /*9b60*/  F2FP.F16.F32.PACK_AB R4, R6, R4 ;  /* 0x000000040604723e */ /* 0x001fc400000000ff */
[----:B------:R-:W-:Y:S02]  /*9b70*/  F2FP.F16.F32.PACK_AB R6, R14, R12 ;  /* 0x0000000c0e06723e */ /* 0x000fe400000000ff */
[----:B------:R-:W-:Y:S02]  /*9b80*/  F2FP.F16.F32.PACK_AB R20, R22, R20 ;  /* 0x000000141614723e */ /* 0x000fe400000000ff */
[----:B------:R-:W-:Y:S02]  /*9b90*/  F2FP.F16.F32.PACK_AB R22, R30, R28 ;  /* 0x0000001c1e16723e */ /* 0x000fe400000000ff */
[----:B------:R-:W-:Y:S02]  /*9ba0*/  F2FP.F16.F32.PACK_AB R36, R38, R36 ;  /* 0x000000242624723e */ /* 0x000fe400000000ff */
[----:B------:R-:W-:Y:S02]  /*9bb0*/  F2FP.F16.F32.PACK_AB R12, R39, R37 ;  /* 0x00000025270c723e */ /* 0x000fe400000000ff */
[----:B------:R-:W-:-:S02]  /*9bc0*/  F2FP.F16.F32.PACK_AB R37, R42, R40 ;  /* 0x000000282a25723e */ /* 0x000fc400000000ff */
[----:B------:R-:W-:Y:S02]  /*9bd0*/  F2FP.F16.F32.PACK_AB R38, R46, R44 ;  /* 0x0000002c2e26723e */ /* 0x000fe400000000ff */
[----:B------:R-:W-:Y:S01]  /*9be0*/  F2FP.F16.F32.PACK_AB R39, R50, R48 ;  /* 0x000000303227723e */ /* 0x000fe200000000ff */
[----:B--2---:R-:W-:Y:S02]  /*9bf0*/  IMAD R2, R71, UR5, RZ ;  /* 0x0000000547027c24 */ /* 0x004fe4000f8e02ff */
[----:B------:R-:W0:Y:S01]  /*9c00*/  S2R R71, SR_TID.X ;  /* 0x0000000000477919 */ /* 0x000e220000002100 */
[----:B---3--:R-:W-:Y:S02]  /*9c10*/  ISETP.LT.AND P4, PT, R74, UR15, !P0 ;  /* 0x0000000f4a007c0c */ /* 0x008fe4000c781270 */
[----:B------:R-:W-:Y:S02]  /*9c20*/  LEA R78, P6, R2, UR12, 0x1 ;  /* 0x0000000c024e7c11 */ /* 0x000fe4000f8c08ff */
[----:B----4-:R-:W-:-:S02]  /*9c30*/  ISETP.LT.AND P2, PT, R72, UR15, !P0 ;  /* 0x0000000f48007c0c */ /* 0x010fc4000c741270 */
[----:B------:R-:W-:Y:S02]  /*9c40*/  LEA.HI.X.SX32 R0, R2, UR13, 0x1, P6 ;  /* 0x0000000d02007c11 */ /* 0x000fe4000b0f0eff */
[C---:B-----5:R-:W-:Y:S01]  /*9c50*/  ISETP.LT.AND P3, PT, R69.reuse, UR15, !P0 ;  /* 0x0000000f45007c0c */ /* 0x060fe2000c761270 */
[----:B------:R-:W-:Y:S01]  /*9c60*/  IMAD R69, R69, R79, RZ ;  /* 0x0000004f45457224 */ /* 0x000fe200078e02ff */
[----:B------:R-:W-:-:S04]  /*9c70*/  LEA R2, P1, R3, R78, 0x1 ;  /* 0x0000004e03027211 */ /* 0x000fc800078208ff */
[----:B------:R-:W-:Y:S02]  /*9c80*/  LEA R72, P6, R69, R78, 0x1 ;  /* 0x0000004e45487211 */ /* 0x000fe400078c08ff */
[----:B------:R-:W-:Y:S01]  /*9c90*/  LEA.HI.X.SX32 R3, R3, R0, 0x1, P1 ;  /* 0x0000000003037211 */ /* 0x000fe200008f0eff */
[-C--:B------:R-:W-:Y:S01]  /*9ca0*/  IMAD R77, R85, R79.reuse, RZ ;  /* 0x0000004f554d7224 */ /* 0x080fe200078e02ff */
[----:B------:R-:W-:Y:S01]  /*9cb0*/  ISETP.LT.AND P1, PT, R70, UR15, !P0 ;  /* 0x0000000f46007c0c */ /* 0x000fe2000c721270 */
[-C--:B------:R-:W-:Y:S02]  /*9cc0*/  IMAD R81, R88, R79.reuse, RZ ;  /* 0x0000004f58517224 */ /* 0x080fe400078e02ff */
[----:B0-----:R-:W-:Y:S02]  /*9cd0*/  IMAD.SHL.U32 R68, R71, 0x8, RZ ;  /* 0x0000000847447824 */ /* 0x001fe400078e00ff */
[----:B------:R-:W-:Y:S01]  /*9ce0*/  IMAD R71, R70, R79, RZ ;  /* 0x0000004f46477224 */ /* 0x000fe200078e02ff */
[----:B------:R-:W-:-:S02]  /*9cf0*/  F2FP.F16.F32.PACK_AB R70, R15, R13 ;  /* 0x0000000d0f46723e */ /* 0x000fc400000000ff */
[----:B------:R-:W-:-:S05]  /*9d00*/  LOP3.LUT R68, R68, 0x300, RZ, 0xc0, !PT ;  /* 0x0000030044447812 */ /* 0x000fca00078ec0ff */
[----:B------:R-:W-:Y:S01]  /*9d10*/  IMAD.IADD R84, R68, 0x1, R73 ;  /* 0x0000000144547824 */ /* 0x000fe200078e0249 */
[----:B------:R-:W-:Y:S02]  /*9d20*/  LEA.HI.X.SX32 R73, R69, R0, 0x1, P6 ;  /* 0x0000000045497211 */ /* 0x000fe400030f0eff */
[----:B------:R-:W-:Y:S02]  /*9d30*/  LEA R74, P6, R71, R78, 0x1 ;  /* 0x0000004e474a7211 */ /* 0x000fe400078c08ff */
[----:B------:R-:W-:Y:S02]  /*9d40*/  F2FP.F16.F32.PACK_AB R68, R7, R5 ;  /* 0x000000050744723e */ /* 0x000fe400000000ff */
[----:B------:R-:W-:Y:S02]  /*9d50*/  LEA.HI.X.SX32 R75, R71, R0, 0x1, P6 ;  /* 0x00000000474b7211 */ /* 0x000fe400030f0eff */
[----:B------:R-:W-:Y:S02]  /*9d60*/  F2FP.F16.F32.PACK_AB R5, R10, R8 ;  /* 0x000000080a05723e */ /* 0x000fe400000000ff */
[----:B------:R-:W-:-:S02]  /*9d70*/  F2FP.F16.F32.PACK_AB R69, R11, R9 ;  /* 0x000000090b45723e */ /* 0x000fc400000000ff */
[----:B------:R-:W-:Y:S02]  /*9d80*/  F2FP.F16.F32.PACK_AB R7, R18, R16 ;  /* 0x000000101207723e */ /* 0x000fe400000000ff */
[----:B------:R-:W-:Y:S02]  /*9d90*/  F2FP.F16.F32.PACK_AB R71, R19, R17 ;  /* 0x000000111347723e */ /* 0x000fe400000000ff */
[----:B------:R-:W-:Y:S01]  /*9da0*/  LEA R76, P6, R77, R78, 0x1 ;  /* 0x0000004e4d4c7211 */ /* 0x000fe200078c08ff */
[----:B-1----:R-:W-:Y:S01]  /*9db0*/  STS.128 [R84], R4 ;  /* 0x0000000454007388 */ /* 0x002fe20000000c00 */
[----:B------:R-:W-:-:S03]  /*9dc0*/  F2FP.F16.F32.PACK_AB R8, R23, R21 ;  /* 0x000000151708723e */ /* 0x000fc600000000ff */
[----:B------:R-:W-:Y:S01]  /*9dd0*/  STS.128 [R84+0x400], R68 ;  /* 0x0004004454007388 */ /* 0x000fe20000000c00 */
[----:B------:R-:W-:Y:S02]  /*9de0*/  F2FP.F16.F32.PACK_AB R9, R27, R25 ;  /* 0x000000191b09723e */ /* 0x000fe400000000ff */
[----:B------:R-:W-:Y:S01]  /*9df0*/  F2FP.F16.F32.PACK_AB R10, R31, R29 ;  /* 0x0000001d1f0a723e */ /* 0x000fe200000000ff */
[----:B------:R-:W-:Y:S01]  /*9e00*/  BAR.SYNC.DEFER_BLOCKING 0x0 ;  /* 0x0000000000007b1d */ /* 0x000fe20000010000 */
[----:B------:R-:W-:Y:S02]  /*9e10*/  F2FP.F16.F32.PACK_AB R21, R26, R24 ;  /* 0x000000181a15723e */ /* 0x000fe400000000ff */
[----:B------:R-:W-:Y:S02]  /*9e20*/  F2FP.F16.F32.PACK_AB R23, R34, R32 ;  /* 0x000000202217723e */ /* 0x000fe400000000ff */
[----:B------:R-:W-:Y:S02]  /*9e30*/  F2FP.F16.F32.PACK_AB R11, R35, R33 ;  /* 0x00000021230b723e */ /* 0x000fe400000000ff */
[----:B------:R-:W-:-:S02]  /*9e40*/  LEA.HI.X.SX32 R77, R77, R0, 0x1, P6 ;  /* 0x000000004d4d7211 */ /* 0x000fc400030f0eff */
[----:B------:R-:W-:-:S04]  /*9e50*/  LEA R82, P6, R81, R78, 0x1 ;  /* 0x0000004e51527211 */ /* 0x000fc800078c08ff */
[----:B------:R-:W-:Y:S02]  /*9e60*/  LEA.HI.X.SX32 R83, R81, R0, 0x1, P6 ;  /* 0x0000000051537211 */ /* 0x000fe400030f0eff */
[----:B------:R-:W-:Y:S02]  /*9e70*/  ISETP.LT.AND P6, PT, R85, UR15, !P0 ;  /* 0x0000000f55007c0c */ /* 0x000fe4000c7c1270 */
[----:B------:R-:W2:Y:S04]  /*9e80*/  LDL.LU R85, [R1+0x70] ;  /* 0x0000700001557983 */ /* 0x000ea80000300800 */
[----:B------:R-:W3:Y:S04]  /*9e90*/  LDL.LU R81, [R1+0x6c] ;  /* 0x00006c0001517983 */ /* 0x000ee80000300800 */
[----:B------:R-:W0:Y:S04]  /*9ea0*/  LDS.128 R4, [R80+UR9] ;  /* 0x0000000950047984 */ /* 0x000e280008000c00 */
[----:B------:R-:W-:Y:S01]  /*9eb0*/  LDS.128 R24, [R80+UR9+0x800] ;  /* 0x0008000950187984 */ /* 0x000fe20008000c00 */
[----:B------:R-:W-:Y:S06]  /*9ec0*/  BAR.SYNC.DEFER_BLOCKING 0x0 ;  /* 0x0000000000007b1d */ /* 0x000fec0000010000 */
[----:B------:R-:W4:Y:S04]  /*9ed0*/  LDL.LU R35, [R1+0x68] ;  /* 0x0000680001237983 */ /* 0x000f280000300800 */
[----:B------:R-:W-:Y:S04]  /*9ee0*/  STS.128 [R84], R20 ;  /* 0x0000001454007388 */ /* 0x000fe80000000c00 */
[----:B------:R-:W-:Y:S01]  /*9ef0*/  STS.128 [R84+0x400], R8 ;  /* 0x0004000854007388 */ /* 0x000fe20000000c00 */
[----:B------:R-:W-:Y:S06]  /*9f00*/  BAR.SYNC.DEFER_BLOCKING 0x0 ;  /* 0x0000000000007b1d */ /* 0x000fec0000010000 */
[----:B------:R-:W1:Y:S04]  /*9f10*/  LDS.128 R20, [R80+UR9] ;  /* 0x0000000950147984 */ /* 0x000e680008000c00 */
[----:B------:R-:W-:Y:S01]  /*9f20*/  LDS.128 R8, [R80+UR9+0x800] ;  /* 0x0008000950087984 */ /* 0x000fe20008000c00 */
[----:B------:R-:W-:Y:S01]  /*9f30*/  BAR.SYNC.DEFER_BLOCKING 0x0 ;  /* 0x0000000000007b1d */ /* 0x000fe20000010000 */
[----:B------:R-:W-:-:S05]  /*9f40*/  F2FP.F16.F32.PACK_AB R13, R43, R41 ;  /* 0x000000292b0d723e */ /* 0x000fca00000000ff */
[----:B------:R5:W-:Y:S04]  /*9f50*/  STS.128 [R84], R36 ;  /* 0x0000002454007388 */ /* 0x000be80000000c00 */
[----:B-----5:R-:W5:Y:S04]  /*9f60*/  LDL.LU R36, [R1+0x64] ;  /* 0x0000640001247983 */ /* 0x020f680000300800 */
[----:B------:R-:W5:Y:S04]  /*9f70*/  LDL.LU R41, [R1+0x60] ;  /* 0x0000600001297983 */ /* 0x000f680000300800 */
[----:B------:R-:W5:Y:S01]  /*9f80*/  LDL.LU R34, [R1+0x5c] ;  /* 0x00005c0001227983 */ /* 0x000f620000300800 */
[----:B------:R-:W-:-:S02]  /*9f90*/  F2FP.F16.F32.PACK_AB R14, R47, R45 ;  /* 0x0000002d2f0e723e */ /* 0x000fc400000000ff */
[----:B------:R-:W-:Y:S02]  /*9fa0*/  F2FP.F16.F32.PACK_AB R15, R51, R49 ;  /* 0x00000031330f723e */ /* 0x000fe400000000ff */
[----:B------:R-:W-:Y:S02]  /*9fb0*/  F2FP.F16.F32.PACK_AB R52, R54, R52 ;  /* 0x000000343634723e */ /* 0x000fe400000000ff */
[----:B------:R-:W-:Y:S01]  /*9fc0*/  F2FP.F16.F32.PACK_AB R16, R55, R53 ;  /* 0x000000353710723e */ /* 0x000fe200000000ff */
[----:B------:R-:W-:Y:S01]  /*9fd0*/  STS.128 [R84+0x400], R12 ;  /* 0x0004000c54007388 */ /* 0x000fe20000000c00 */
[----:B------:R-:W-:Y:S01]  /*9fe0*/  BAR.SYNC.DEFER_BLOCKING 0x0 ;  /* 0x0000000000007b1d */ /* 0x000fe20000010000 */
[----:B------:R-:W-:Y:S02]  /*9ff0*/  F2FP.F16.F32.PACK_AB R53, R58, R56 ;  /* 0x000000383a35723e */ /* 0x000fe400000000ff */
[----:B------:R-:W-:Y:S02]  /*a000*/  F2FP.F16.F32.PACK_AB R17, R59, R57 ;  /* 0x000000393b11723e */ /* 0x000fe400000000ff */
[----:B------:R-:W-:-:S02]  /*a010*/  F2FP.F16.F32.PACK_AB R18, R63, R61 ;  /* 0x0000003d3f12723e */ /* 0x000fc400000000ff */
[----:B------:R-:W-:Y:S01]  /*a020*/  F2FP.F16.F32.PACK_AB R19, R67, R65 ;  /* 0x000000414313723e */ /* 0x000fe200000000ff */
[----:B------:R-:W-:Y:S01]  /*a030*/  IMAD R33, R87, R79, RZ ;  /* 0x0000004f57217224 */ /* 0x000fe200078e02ff */
[----:B0-----:R-:W-:Y:S01]  /*a040*/  PRMT R32, R4, 0x7632, R32 ;  /* 0x0000763204207816 */ /* 0x001fe20000000020 */
[----:B------:R-:W5:Y:S04]  /*a050*/  LDL.LU R40, [R1+0x58] ;  /* 0x0000580001287983 */ /* 0x000f680000300800 */
[----:B------:R-:W0:Y:S04]  /*a060*/  LDS.128 R12, [R80+UR9] ;  /* 0x00000009500c7984 */ /* 0x000e280008000c00 */
[----:B------:R-:W-:Y:S01]  /*a070*/  LDS.128 R28, [R80+UR9+0x800] ;  /* 0x00080009501c7984 */ /* 0x000fe20008000c00 */
[----:B------:R-:W-:Y:S01]  /*a080*/  BAR.SYNC.DEFER_BLOCKING 0x0 ;  /* 0x0000000000007b1d */ /* 0x000fe20000010000 */
[----:B------:R-:W-:-:S02]  /*a090*/  F2FP.F16.F32.PACK_AB R54, R62, R60 ;  /* 0x0000003c3e36723e */ /* 0x000fc400000000ff */
[----:B------:R-:W-:-:S05]  /*a0a0*/  F2FP.F16.F32.PACK_AB R55, R66, R64 ;  /* 0x000000404237723e */ /* 0x000fca00000000ff */
[----:B------:R-:W-:Y:S04]  /*a0b0*/  STS.128 [R84], R52 ;  /* 0x0000003454007388 */ /* 0x000fe80000000c00 */
[----:B------:R1:W-:Y:S01]  /*a0c0*/  STS.128 [R84+0x400], R16 ;  /* 0x0004001054007388 */ /* 0x0003e20000000c00 */
[----:B------:R-:W-:Y:S01]  /*a0d0*/  BAR.SYNC.DEFER_BLOCKING 0x0 ;  /* 0x0000000000007b1d */ /* 0x000fe20000010000 */
[----:B------:R-:W-:Y:S01]  /*a0e0*/  PRMT R38, R5, 0x7632, R38 ;  /* 0x0000763205267816 */ /* 0x000fe20000000026 */
[----:B-1----:R-:W-:-:S04]  /*a0f0*/  IMAD R19, R86, R79, RZ ;  /* 0x0000004f56137224 */ /* 0x002fc800078e02ff */
[----:B------:R1:W-:Y:S01]  /*a100*/  @P5 STG.E.U16 desc[UR20][R2.64], R4 ;  /* 0x0000000402005986 */ /* 0x0003e2000c101514 */
[----:B------:R-:W-:-:S03]  /*a110*/  ISETP.LT.AND P5, PT, R88, UR15, !P0 ;  /* 0x0000000f58007c0c */ /* 0x000fc6000c7a1270 */
[----:B------:R0:W-:Y:S01]  /*a120*/  @P3 STG.E.U16 desc[UR20][R72.64], R32 ;  /* 0x0000002048003986 */ /* 0x0001e2000c101514 */
[----:B------:R-:W-:-:S03]  /*a130*/  ISETP.LT.AND P3, PT, R87, UR15, !P0 ;  /* 0x0000000f57007c0c */ /* 0x000fc6000c761270 */
[----:B------:R-:W-:Y:S01]  /*a140*/  @P1 STG.E.U16 desc[UR20][R74.64], R5 ;  /* 0x000000054a001986 */ /* 0x000fe2000c101514 */
[----:B------:R-:W-:-:S03]  /*a150*/  ISETP.LT.AND P1, PT, R86, UR15, !P0 ;  /* 0x0000000f56007c0c */ /* 0x000fc6000c721270 */
[----:B------:R0:W-:Y:S01]  /*a160*/  @P6 STG.E.U16 desc[UR20][R76.64], R38 ;  /* 0x000000264c006986 */ /* 0x0001e2000c101514 */
[----:B------:R-:W-:-:S04]  /*a170*/  LEA R16, P6, R33, R78, 0x1 ;  /* 0x0000004e21107211 */ /* 0x000fc800078c08ff */
[----:B------:R-:W-:Y:S02]  /*a180*/  LEA.HI.X.SX32 R17, R33, R0, 0x1, P6 ;  /* 0x0000000021117211 */ /* 0x000fe400030f0eff */
[C---:B-1----:R-:W-:Y:S02]  /*a190*/  LEA R2, P6, R19.reuse, R78, 0x1 ;  /* 0x0000004e13027211 */ /* 0x042fe400078c08ff */
[----:B0-----:R-:W-:Y:S02]  /*a1a0*/  PRMT R32, R6, 0x7632, R32 ;  /* 0x0000763206207816 */ /* 0x001fe40000000020 */
[----:B------:R-:W-:Y:S01]  /*a1b0*/  LEA.HI.X.SX32 R3, R19, R0, 0x1, P6 ;  /* 0x0000000013037211 */ /* 0x000fe200030f0eff */
[----:B------:R-:W5:Y:S04]  /*a1c0*/  LDL.LU R38, [R1+0x54] ;  /* 0x0000540001267983 */ /* 0x000f680000300800 */
[----:B------:R-:W-:Y:S04]  /*a1d0*/  @P5 STG.E.U16 desc[UR20][R82.64], R6 ;  /* 0x0000000652005986 */ /* 0x000fe8000c101514 */
[----:B------:R-:W-:Y:S04]  /*a1e0*/  @P3 STG.E.U16 desc[UR20][R16.64], R32 ;  /* 0x0000002010003986 */ /* 0x000fe8000c101514 */
[----:B------:R0:W-:Y:S04]  /*a1f0*/  @P1 STG.E.U16 desc[UR20][R2.64], R7 ;  /* 0x0000000702001986 */ /* 0x0001e8000c101514 */
[----:B------:R-:W5:Y:S01]  /*a200*/  LDL.LU R37, [R1+0x50] ;  /* 0x0000500001257983 */ /* 0x000f620000300800 */
[----:B0-----:R-:W-:Y:S01]  /*a210*/  PRMT R3, R7, 0x7632, R3 ;  /* 0x0000763207037816 */ /* 0x001fe20000000003 */
[----:B--2---:R-:W-:-:S02]  /*a220*/  IMAD R33, R85, R79, RZ ;  /* 0x0000004f55217224 */ /* 0x004fc400078e02ff */
[----:B---3--:R-:W-:-:S03]  /*a230*/  IMAD R19, R81, R79, RZ ;  /* 0x0000004f51137224 */ /* 0x008fc600078e02ff */
[-C--:B------:R-:W-:Y:S02]  /*a240*/  LEA R4, P6, R33, R78.reuse, 0x1 ;  /* 0x0000004e21047211 */ /* 0x080fe400078c08ff */
[----:B------:R-:W-:Y:S02]  /*a250*/  LEA R18, P1, R19, R78, 0x1 ;  /* 0x0000004e13127211 */ /* 0x000fe400078208ff */
[-C--:B------:R-:W-:Y:S02]  /*a260*/  LEA.HI.X.SX32 R5, R33, R0.reuse, 0x1, P6 ;  /* 0x0000000021057211 */ /* 0x080fe400030f0eff */
[----:B------:R-:W-:Y:S02]  /*a270*/  LEA.HI.X.SX32 R19, R19, R0, 0x1, P1 ;  /* 0x0000000013137211 */ /* 0x000fe400008f0eff */
[----:B------:R-:W-:Y:S02]  /*a280*/  ISETP.LT.AND P5, PT, R85, UR15, !P0 ;  /* 0x0000000f55007c0c */ /* 0x000fe4000c7a1270 */
[----:B------:R-:W-:-:S02]  /*a290*/  ISETP.LT.AND P3, PT, R81, UR15, !P0 ;  /* 0x0000000f51007c0c */ /* 0x000fc4000c761270 */
[C---:B----4-:R-:W-:Y:S01]  /*a2a0*/  ISETP.LT.AND P6, PT, R35.reuse, UR15, !P0 ;  /* 0x0000000f23007c0c */ /* 0x050fe2000c7c1270 */
[----:B------:R-:W-:-:S08]  /*a2b0*/  IMAD R33, R35, R79, RZ ;  /* 0x0000004f23217224 */ /* 0x000fd000078e02ff */
[----:B------:R0:W-:Y:S01]  /*a2c0*/  @P5 STG.E.U16 desc[UR20][R4.64], R3 ;  /* 0x0000000304005986 */ /* 0x0001e2000c101514 */
[----:B------:R-:W-:-:S03]  /*a2d0*/  LEA R16, P5, R33, R78, 0x1 ;  /* 0x0000004e21107211 */ /* 0x000fc600078a08ff */
[----:B------:R1:W-:Y:S01]  /*a2e0*/  @P3 STG.E.U16 desc[UR20][R18.64], R20 ;  /* 0x0000001412003986 */ /* 0x0003e2000c101514 */
[----:B------:R-:W-:Y:S01]  /*a2f0*/  LEA.HI.X.SX32 R17, R33, R0, 0x1, P5 ;  /* 0x0000000021117211 */ /* 0x000fe200028f0eff */
[CC--:B-----5:R-:W-:Y:S01]  /*a300*/  IMAD R35, R36.reuse, R79.reuse, RZ ;  /* 0x0000004f24237224 */ /* 0x0e0fe200078e02ff */
[----:B------:R-:W-:Y:S02]  /*a310*/  ISETP.LT.AND P1, PT, R36, UR15, !P0 ;  /* 0x0000000f24007c0c */ /* 0x000fe4000c721270 */
[----:B------:R-:W2:Y:S04]  /*a320*/  LDL.LU R36, [R1+0x4c] ;  /* 0x00004c0001247983 */ /* 0x000ea80000300800 */
[----:B------:R-:W3:Y:S01]  /*a330*/  LDL.LU R32, [R1+0x48] ;  /* 0x0000480001207983 */ /* 0x000ee20000300800 */
[----:B------:R-:W-:Y:S01]  /*a340*/  LEA R2, P3, R35, R78, 0x1 ;  /* 0x0000004e23027211 */ /* 0x000fe200078608ff */
[----:B------:R-:W-:-:S03]  /*a350*/  IMAD R33, R34, R79, RZ ;  /* 0x0000004f22217224 */ /* 0x000fc600078e02ff */
[----:B0-----:R-:W-:Y:S02]  /*a360*/  LEA.HI.X.SX32 R3, R35, R0, 0x1, P3 ;  /* 0x0000000023037211 */ /* 0x001fe400018f0eff */
[----:B------:R-:W-:Y:S02]  /*a370*/  ISETP.LT.AND P3, PT, R34, UR15, !P0 ;  /* 0x0000000f22007c0c */ /* 0x000fe4000c761270 */
[----:B------:R-:W4:Y:S01]  /*a380*/  LDL.LU R34, [R1+0x44] ;  /* 0x0000440001227983 */ /* 0x000f220000300800 */
[----:B------:R-:W-:Y:S01]  /*a390*/  PRMT R5, R20, 0x7632, R5 ;  /* 0x0000763214057816 */ /* 0x000fe20000000005 */
[C---:B------:R-:W-:Y:S01]  /*a3a0*/  IMAD R7, R41.reuse, R79, RZ ;  /* 0x0000004f29077224 */ /* 0x040fe200078e02ff */
[----:B------:R-:W-:Y:S01]  /*a3b0*/  ISETP.LT.AND P5, PT, R41, UR15, !P0 ;  /* 0x0000000f29007c0c */ /* 0x000fe2000c7a1270 */
[----:B-1----:R-:W5:Y:S04]  /*a3c0*/  LDL.LU R20, [R1+0x40] ;  /* 0x0000400001147983 */ /* 0x002f680000300800 */
[----:B------:R0:W-:Y:S01]  /*a3d0*/  @P6 STG.E.U16 desc[UR20][R16.64], R5 ;  /* 0x0000000510006986 */ /* 0x0001e2000c101514 */
[----:B------:R-:W-:-:S03]  /*a3e0*/  LEA R4, P6, R7, R78, 0x1 ;  /* 0x0000004e07047211 */ /* 0x000fc600078c08ff */
[----:B------:R1:W-:Y:S01]  /*a3f0*/  @P1 STG.E.U16 desc[UR20][R2.64], R21 ;  /* 0x0000001502001986 */ /* 0x0003e2000c101514 */
[----:B------:R-:W-:Y:S01]  /*a400*/  LEA R6, P1, R33, R78, 0x1 ;  /* 0x0000004e21067211 */ /* 0x000fe200078208ff */
[C---:B------:R-:W-:Y:S02]  /*a410*/  IMAD R19, R40.reuse, R79, RZ ;  /* 0x0000004f28137224 */ /* 0x040fe400078e02ff */
[----:B------:R-:W5:Y:S01]  /*a420*/  LDL.LU R18, [R1+0x3c] ;  /* 0x00003c0001127983 */ /* 0x000f620000300800 */
[-C--:B0-----:R-:W-:Y:S02]  /*a430*/  LEA.HI.X.SX32 R5, R7, R0.reuse, 0x1, P6 ;  /* 0x0000000007057211 */ /* 0x081fe400030f0eff */
[----:B------:R-:W-:Y:S02]  /*a440*/  ISETP.LT.AND P6, PT, R40, UR15, !P0 ;  /* 0x0000000f28007c0c */ /* 0x000fe4000c7c1270 */
[----:B-1----:R-:W-:Y:S02]  /*a450*/  PRMT R3, R21, 0x7632, R3 ;  /* 0x0000763215037816 */ /* 0x002fe40000000003 */
[----:B------:R-:W-:-:S03]  /*a460*/  LEA.HI.X.SX32 R7, R33, R0, 0x1, P1 ;  /* 0x0000000021077211 */ /* 0x000fc600008f0eff */
[----:B------:R0:W-:Y:S01]  /*a470*/  @P5 STG.E.U16 desc[UR20][R4.64], R3 ;  /* 0x0000000304005986 */ /* 0x0001e2000c101514 */
[----:B------:R-:W-:-:S03]  /*a480*/  LEA R16, P5, R19, R78, 0x1 ;  /* 0x0000004e13107211 */ /* 0x000fc600078a08ff */
[----:B------:R1:W-:Y:S01]  /*a490*/  @P3 STG.E.U16 desc[UR20][R6.64], R22 ;  /* 0x0000001606003986 */ /* 0x0003e2000c101514 */
[----:B------:R-:W-:Y:S02]  /*a4a0*/  LEA.HI.X.SX32 R17, R19, R0, 0x1, P5 ;  /* 0x0000000013117211 */ /* 0x000fe400028f0eff */
[----:B0-----:R-:W-:-:S05]  /*a4b0*/  PRMT R5, R22, 0x7632, R5 ;  /* 0x0000763216057816 */ /* 0x001fca0000000005 */
[----:B------:R0:W-:Y:S01]  /*a4c0*/  @P6 STG.E.U16 desc[UR20][R16.64], R5 ;  /* 0x0000000510006986 */ /* 0x0001e2000c101514 */
[----:B-1----:R-:W-:Y:S01]  /*a4d0*/  PRMT R22, R12, 0x7632, R22 ;  /* 0x000076320c167816 */ /* 0x002fe20000000016 */
[C---:B------:R-:W-:Y:S01]  /*a4e0*/  IMAD R33, R38.reuse, R79, RZ ;  /* 0x0000004f26217224 */ /* 0x040fe200078e02ff */
[----:B------:R-:W-:-:S04]  /*a4f0*/  ISETP.LT.AND P1, PT, R38, UR15, !P0 ;  /* 0x0000000f26007c0c */ /* 0x000fc8000c721270 */
[----:B------:R-:W-:-:S04]  /*a500*/  LEA R2, P3, R33, R78, 0x1 ;  /* 0x0000004e21027211 */ /* 0x000fc800078608ff */
[----:B------:R-:W-:Y:S02]  /*a510*/  LEA.HI.X.SX32 R3, R33, R0, 0x1, P3 ;  /* 0x0000000021037211 */ /* 0x000fe400018f0eff */
[----:B------:R-:W5:Y:S01]  /*a520*/  LDL.LU R33, [R1+0x38] ;  /* 0x0000380001217983 */ /* 0x000f620000300800 */
[C---:B------:R-:W-:Y:S01]  /*a530*/  IMAD R19, R37.reuse, R79, RZ ;  /* 0x0000004f25137224 */ /* 0x040fe200078e02ff */
[----:B------:R-:W-:-:S04]  /*a540*/  ISETP.LT.AND P5, PT, R37, UR15, !P0 ;  /* 0x0000000f25007c0c */ /* 0x000fc8000c7a1270 */
[C---:B------:R-:W-:Y:S01]  /*a550*/  LEA R4, P6, R19.reuse, R78, 0x1 ;  /* 0x0000004e13047211 */ /* 0x040fe200078c08ff */
[----:B------:R1:W-:Y:S03]  /*a560*/  @P1 STG.E.U16 desc[UR20][R2.64], R23 ;  /* 0x0000001702001986 */ /* 0x0003e6000c101514 */
[----:B0-----:R-:W-:Y:S02]  /*a570*/  LEA.HI.X.SX32 R5, R19, R0, 0x1, P6 ;  /* 0x0000000013057211 */ /* 0x001fe400030f0eff */
[----:B-1----:R-:W-:-:S05]  /*a580*/  PRMT R3, R23, 0x7632, R3 ;  /* 0x0000763217037816 */ /* 0x002fca0000000003 */
[----:B------:R-:W-:Y:S01]  /*a590*/  @P5 STG.E.U16 desc[UR20][R4.64], R3 ;  /* 0x0000000304005986 */ /* 0x000fe2000c101514 */
[CC--:B--2---:R-:W-:Y:S01]  /*a5a0*/  IMAD R21, R36.reuse, R79.reuse, RZ ;  /* 0x0000004f24157224 */ /* 0x0c4fe200078e02ff */
[----:B------:R-:W-:Y:S02]  /*a5b0*/  ISETP.LT.AND P3, PT, R36, UR15, !P0 ;  /* 0x0000000f24007c0c */ /* 0x000fe4000c761270 */
[C---:B---3--:R-:W-:Y:S01]  /*a5c0*/  ISETP.LT.AND P6, PT, R32.reuse, UR15, !P0 ;  /* 0x0000000f20007c0c */ /* 0x048fe2000c7c1270 */
[-C--:B------:R-:W-:Y:S01]  /*a5d0*/  IMAD R19, R32, R79.reuse, RZ ;  /* 0x0000004f20137224 */ /* 0x080fe200078e02ff */
[C---:B------:R-:W-:Y:S01]  /*a5e0*/  LEA R6, P1, R21.reuse, R78, 0x1 ;  /* 0x0000004e15067211 */ /* 0x040fe200078208ff */
[----:B------:R-:W2:Y:S03]  /*a5f0*/  LDL.LU R32, [R1+0x34] ;  /* 0x0000340001207983 */ /* 0x000ea60000300800 */
[----:B------:R-:W-:Y:S01]  /*a600*/  LEA.HI.X.SX32 R7, R21, R0, 0x1, P1 ;  /* 0x0000000015077211 */ /* 0x000fe200008f0eff */
[----:B------:R-:W3:Y:S04]  /*a610*/  LDL.LU R35, [R1+0x30] ;  /* 0x0000300001237983 */ /* 0x000ee80000300800 */
[----:B------:R0:W-:Y:S01]  /*a620*/  @P3 STG.E.U16 desc[UR20][R6.64], R12 ;  /* 0x0000000c06003986 */ /* 0x0001e2000c101514 */
[C---:B----4-:R-:W-:Y:S01]  /*a630*/  IMAD R21, R34.reuse, R79, RZ ;  /* 0x0000004f22157224 */ /* 0x050fe200078e02ff */
[----:B------:R-:W-:-:S02]  /*a640*/  ISETP.LT.AND P1, PT, R34, UR15, !P0 ;  /* 0x0000000f22007c0c */ /* 0x000fc4000c721270 */
[-C--:B------:R-:W-:Y:S01]  /*a650*/  LEA R16, P5, R19, R78.reuse, 0x1 ;  /* 0x0000004e13107211 */ /* 0x080fe200078a08ff */
[----:B------:R-:W1:Y:S04]  /*a660*/  LDS.128 R4, [R80+UR9] ;  /* 0x0000000950047984 */ /* 0x000e680008000c00 */
[----:B0-----:R-:W4:Y:S04]  /*a670*/  LDL.LU R12, [R1+0x2c] ;  /* 0x00002c00010c7983 */ /* 0x001f280000300800 */
[----:B------:R-:W4:Y:S04]  /*a680*/  LDL.LU R37, [R1+0x28] ;  /* 0x0000280001257983 */ /* 0x000f280000300800 */
[----:B------:R-:W4:Y:S01]  /*a690*/  LDL.LU R34, [R1+0x24] ;  /* 0x0000240001227983 */ /* 0x000f220000300800 */
[----:B------:R-:W-:-:S02]  /*a6a0*/  LEA R2, P3, R21, R78, 0x1 ;  /* 0x0000004e15027211 */ /* 0x000fc400078608ff */
[-C--:B------:R-:W-:Y:S01]  /*a6b0*/  LEA.HI.X.SX32 R17, R19, R0.reuse, 0x1, P5 ;  /* 0x0000000013117211 */ /* 0x080fe200028f0eff */
[CC--:B-----5:R-:W-:Y:S01]  /*a6c0*/  IMAD R19, R20.reuse, R79.reuse, RZ ;  /* 0x0000004f14137224 */ /* 0x0e0fe200078e02ff */
[----:B------:R-:W-:Y:S01]  /*a6d0*/  ISETP.LT.AND P5, PT, R20, UR15, !P0 ;  /* 0x0000000f14007c0c */ /* 0x000fe2000c7a1270 */
[----:B------:R-:W5:Y:S01]  /*a6e0*/  LDL.LU R36, [R1+0x20] ;  /* 0x0000200001247983 */ /* 0x000f620000300800 */
[----:B------:R-:W-:Y:S01]  /*a6f0*/  LEA.HI.X.SX32 R3, R21, R0, 0x1, P3 ;  /* 0x0000000015037211 */ /* 0x000fe200018f0eff */
[C---:B------:R-:W-:Y:S01]  /*a700*/  IMAD R21, R18.reuse, R79, RZ ;  /* 0x0000004f12157224 */ /* 0x040fe200078e02ff */
[----:B------:R-:W-:Y:S01]  /*a710*/  ISETP.LT.AND P3, PT, R18, UR15, !P0 ;  /* 0x0000000f12007c0c */ /* 0x000fe2000c761270 */
[----:B------:R-:W-:Y:S01]  /*a720*/  @P6 STG.E.U16 desc[UR20][R16.64], R22 ;  /* 0x0000001610006986 */ /* 0x000fe2000c101514 */
[----:B------:R-:W-:-:S03]  /*a730*/  LEA R18, P6, R19, R78, 0x1 ;  /* 0x0000004e13127211 */ /* 0x000fc600078c08ff */
[----:B------:R0:W-:Y:S01]  /*a740*/  @P1 STG.E.U16 desc[UR20][R2.64], R13 ;  /* 0x0000000d02001986 */ /* 0x0001e2000c101514 */
[----:B------:R-:W-:Y:S02]  /*a750*/  LEA R20, P1, R21, R78, 0x1 ;  /* 0x0000004e15147211 */ /* 0x000fe400078208ff */
[-C--:B------:R-:W-:Y:S01]  /*a760*/  LEA.HI.X.SX32 R19, R19, R0.reuse, 0x1, P6 ;  /* 0x0000000013137211 */ /* 0x080fe200030f0eff */
[----:B------:R-:W1:Y:S01]  /*a770*/  LDS.128 R80, [R80+UR9+0x800] ;  /* 0x0008000950507984 */ /* 0x000e620008000c00 */
[----:B------:R-:W-:Y:S02]  /*a780*/  LEA.HI.X.SX32 R21, R21, R0, 0x1, P1 ;  /* 0x0000000015157211 */ /* 0x000fe400008f0eff */
[----:B0-----:R-:W-:-:S05]  /*a790*/  PRMT R3, R13, 0x7632, R3 ;  /* 0x000076320d037816 */ /* 0x001fca0000000003 */
[----:B------:R0:W-:Y:S04]  /*a7a0*/  @P5 STG.E.U16 desc[UR20][R18.64], R3 ;  /* 0x0000000312005986 */ /* 0x0001e8000c101514 */
[----:B------:R0:W-:Y:S01]  /*a7b0*/  @P3 STG.E.U16 desc[UR20][R20.64], R14 ;  /* 0x0000000e14003986 */ /* 0x0001e2000c101514 */
[----:B------:R-:W-:Y:S01]  /*a7c0*/  PRMT R22, R14, 0x7632, R22 ;  /* 0x000076320e167816 */ /* 0x000fe20000000016 */
[C---:B------:R-:W-:Y:S01]  /*a7d0*/  IMAD R23, R33.reuse, R79, RZ ;  /* 0x0000004f21177224 */ /* 0x040fe200078e02ff */
[----:B------:R-:W-:-:S04]  /*a7e0*/  ISETP.LT.AND P6, PT, R33, UR15, !P0 ;  /* 0x0000000f21007c0c */ /* 0x000fc8000c7c1270 */
[----:B------:R-:W-:-:S04]  /*a7f0*/  LEA R16, P5, R23, R78, 0x1 ;  /* 0x0000004e17107211 */ /* 0x000fc800078a08ff */
[----:B------:R-:W-:-:S05]  /*a800*/  LEA.HI.X.SX32 R17, R23, R0, 0x1, P5 ;  /* 0x0000000017117211 */ /* 0x000fca00028f0eff */
[----:B------:R0:W-:Y:S01]  /*a810*/  @P6 STG.E.U16 desc[UR20][R16.64], R22 ;  /* 0x0000001610006986 */ /* 0x0001e2000c101514 */
[CC--:B--2---:R-:W-:Y:S01]  /*a820*/  IMAD R33, R32.reuse, R79.reuse, RZ ;  /* 0x0000004f20217224 */ /* 0x0c4fe200078e02ff */
[----:B------:R-:W-:Y:S02]  /*a830*/  ISETP.LT.AND P1, PT, R32, UR15, !P0 ;  /* 0x0000000f20007c0c */ /* 0x000fe4000c721270 */
[----:B------:R-:W2:Y:S02]  /*a840*/  LDL.LU R32, [R1+0x1c] ;  /* 0x00001c0001207983 */ /* 0x000ea40000300800 */
[----:B------:R-:W-:Y:S01]  /*a850*/  LEA R2, P3, R33, R78, 0x1 ;  /* 0x0000004e21027211 */ /* 0x000fe200078608ff */
[CC--:B---3--:R-:W-:Y:S01]  /*a860*/  IMAD R13, R35.reuse, R79.reuse, RZ ;  /* 0x0000004f230d7224 */ /* 0x0c8fe200078e02ff */
[----:B------:R-:W-:Y:S02]  /*a870*/  ISETP.LT.AND P5, PT, R35, UR15, !P0 ;  /* 0x0000000f23007c0c */ /* 0x000fe4000c7a1270 */
[----:B0-----:R-:W-:Y:S01]  /*a880*/  LEA.HI.X.SX32 R3, R33, R0, 0x1, P3 ;  /* 0x0000000021037211 */ /* 0x001fe200018f0eff */
[----:B------:R-:W3:Y:S04]  /*a890*/  LDL.LU R35, [R1+0x18] ;  /* 0x0000180001237983 */ /* 0x000ee80000300800 */
[----:B------:R-:W3:Y:S01]  /*a8a0*/  LDL.LU R20, [R1+0x14] ;  /* 0x0000140001147983 */ /* 0x000ee20000300800 */
[----:B----4-:R-:W-:-:S03]  /*a8b0*/  IMAD R19, R12, R79, RZ ;  /* 0x0000004f0c137224 */ /* 0x010fc600078e02ff */
[----:B------:R0:W-:Y:S02]  /*a8c0*/  @P1 STG.E.U16 desc[UR20][R2.64], R15 ;  /* 0x0000000f02001986 */ /* 0x0001e4000c101514 */
[----:B------:R-:W-:Y:S01]  /*a8d0*/  LEA R18, P1, R19, R78, 0x1 ;  /* 0x0000004e13127211 */ /* 0x000fe200078208ff */
[----:B------:R-:W-:-:S03]  /*a8e0*/  IMAD R23, R34, R79, RZ ;  /* 0x0000004f22177224 */ /* 0x000fc600078e02ff */
[----:B------:R-:W-:Y:S02]  /*a8f0*/  LEA.HI.X.SX32 R19, R19, R0, 0x1, P1 ;  /* 0x0000000013137211 */ /* 0x000fe400008f0eff */
[----:B------:R-:W-:Y:S02]  /*a900*/  ISETP.LT.AND P1, PT, R34, UR15, !P0 ;  /* 0x0000000f22007c0c */ /* 0x000fe4000c721270 */
[----:B------:R-:W4:Y:S04]  /*a910*/  LDL.LU R34, [R1+0x10] ;  /* 0x0000100001227983 */ /* 0x000f280000300800 */
[----:B------:R-:W4:Y:S01]  /*a920*/  LDL.LU R22, [R1+0xc] ;  /* 0x00000c0001167983 */ /* 0x000f220000300800 */
[----:B------:R-:W-:Y:S02]  /*a930*/  ISETP.LT.AND P3, PT, R12, UR15, !P0 ;  /* 0x0000000f0c007c0c */ /* 0x000fe4000c761270 */
[----:B------:R-:W-:Y:S01]  /*a940*/  LEA R12, P6, R13, R78, 0x1 ;  /* 0x0000004e0d0c7211 */ /* 0x000fe200078c08ff */
[----:B------:R-:W-:Y:S01]  /*a950*/  IMAD R21, R37, R79, RZ ;  /* 0x0000004f25157224 */ /* 0x000fe200078e02ff */
[----:B0-----:R-:W-:Y:S01]  /*a960*/  PRMT R3, R15, 0x7632, R3 ;  /* 0x000076320f037816 */ /* 0x001fe20000000003 */
[----:B------:R-:W4:Y:S01]  /*a970*/  LDL.LU R33, [R1+0x100] ;  /* 0x0001000001217983 */ /* 0x000f220000300800 */
[----:B------:R-:W-:-:S02]  /*a980*/  LEA.HI.X.SX32 R13, R13, R0, 0x1, P6 ;  /* 0x000000000d0d7211 */ /* 0x000fc400030f0eff */
[----:B------:R-:W-:-:S03]  /*a990*/  ISETP.LT.AND P6, PT, R37, UR15, !P0 ;  /* 0x0000000f25007c0c */ /* 0x000fc6000c7c1270 */
[----:B------:R0:W-:Y:S01]  /*a9a0*/  @P5 STG.E.U16 desc[UR20][R12.64], R3 ;  /* 0x000000030c005986 */ /* 0x0001e2000c101514 */
[----:B------:R-:W-:-:S03]  /*a9b0*/  LEA R16, P5, R21, R78, 0x1 ;  /* 0x0000004e15107211 */ /* 0x000fc600078a08ff */
[----:B-1----:R-:W-:Y:S01]  /*a9c0*/  @P3 STG.E.U16 desc[UR20][R18.64], R4 ;  /* 0x0000000412003986 */ /* 0x002fe2000c101514 */
[----:B------:R-:W-:Y:S01]  /*a9d0*/  LEA R2, P3, R23, R78, 0x1 ;  /* 0x0000004e17027211 */ /* 0x000fe200078608ff */
[C---:B-----5:R-:W-:Y:S01]  /*a9e0*/  IMAD R15, R36.reuse, R79, RZ ;  /* 0x0000004f240f7224 */ /* 0x060fe200078e02ff */
[-C--:B------:R-:W-:Y:S02]  /*a9f0*/  LEA.HI.X.SX32 R17, R21, R0.reuse, 0x1, P5 ;  /* 0x0000000015117211 */ /* 0x080fe400028f0eff */
[----:B------:R-:W-:Y:S02]  /*aa00*/  ISETP.LT.AND P5, PT, R36, UR15, !P0 ;  /* 0x0000000f24007c0c */ /* 0x000fe4000c7a1270 */
[----:B0-----:R-:W-:Y:S02]  /*aa10*/  PRMT R13, R4, 0x7632, R13 ;  /* 0x00007632040d7816 */ /* 0x001fe4000000000d */
[----:B------:R-:W-:-:S03]  /*aa20*/  LEA.HI.X.SX32 R3, R23, R0, 0x1, P3 ;  /* 0x0000000017037211 */ /* 0x000fc600018f0eff */
[----:B------:R0:W-:Y:S01]  /*aa30*/  @P6 STG.E.U16 desc[UR20][R16.64], R13 ;  /* 0x0000000d10006986 */ /* 0x0001e2000c101514 */
[----:B------:R-:W-:-:S03]  /*aa40*/  LEA R12, P6, R15, R78, 0x1 ;  /* 0x0000004e0f0c7211 */ /* 0x000fc600078c08ff */
[----:B------:R1:W-:Y:S01]  /*aa50*/  @P1 STG.E.U16 desc[UR20][R2.64], R5 ;  /* 0x0000000502001986 */ /* 0x0003e2000c101514 */
[----:B0-----:R-:W-:Y:S02]  /*aa60*/  LEA.HI.X.SX32 R13, R15, R0, 0x1, P6 ;  /* 0x000000000f0d7211 */ /* 0x001fe400030f0eff */
[----:B-1----:R-:W-:-:S05]  /*aa70*/  PRMT R3, R5, 0x7632, R3 ;  /* 0x0000763205037816 */ /* 0x002fca0000000003 */
[----:B------:R0:W-:Y:S01]  /*aa80*/  @P5 STG.E.U16 desc[UR20][R12.64], R3 ;  /* 0x000000030c005986 */ /* 0x0001e2000c101514 */
[----:B------:R-:W-:Y:S01]  /*aa90*/  PRMT R18, R6, 0x7632, R18 ;  /* 0x0000763206127816 */ /* 0x000fe20000000012 */
[CC--:B--2---:R-:W-:Y:S01]  /*aaa0*/  IMAD R21, R32.reuse, R79.reuse, RZ ;  /* 0x0000004f20157224 */ /* 0x0c4fe200078e02ff */
[----:B------:R-:W-:Y:S02]  /*aab0*/  ISETP.LT.AND P3, PT, R32, UR15, !P0 ;  /* 0x0000000f20007c0c */ /* 0x000fe4000c761270 */
[----:B------:R-:W2:Y:S02]  /*aac0*/  LDL.LU R32, [R1+0xfc] ;  /* 0x0000fc0001207983 */ /* 0x000ea40000300800 */
[----:B------:R-:W-:Y:S01]  /*aad0*/  LEA R14, P1, R21, R78, 0x1 ;  /* 0x0000004e150e7211 */ /* 0x000fe200078208ff */
[CC--:B---3--:R-:W-:Y:S01]  /*aae0*/  IMAD R19, R35.reuse, R79.reuse, RZ ;  /* 0x0000004f23137224 */ /* 0x0c8fe200078e02ff */
[----:B------:R-:W-:Y:S01]  /*aaf0*/  ISETP.LT.AND P6, PT, R35, UR15, !P0 ;  /* 0x0000000f23007c0c */ /* 0x000fe2000c7c1270 */
[----:B------:R-:W3:Y:S01]  /*ab00*/  LDL.LU R23, [R1+0xf8] ;  /* 0x0000f80001177983 */ /* 0x000ee20000300800 */
[----:B------:R-:W-:Y:S01]  /*ab10*/  LEA.HI.X.SX32 R15, R21, R0, 0x1, P1 ;  /* 0x00000000150f7211 */ /* 0x000fe200008f0eff */
[----:B------:R-:W-:Y:S01]  /*ab20*/  IMAD R21, R20, R79, RZ ;  /* 0x0000004f14157224 */ /* 0x000fe200078e02ff */
[----:B------:R-:W-:-:S03]  /*ab30*/  LEA R16, P5, R19, R78, 0x1 ;  /* 0x0000004e13107211 */ /* 0x000fc600078a08ff */
[----:B------:R-:W-:Y:S01]  /*ab40*/  @P3 STG.E.U16 desc[UR20][R14.64], R6 ;  /* 0x000000060e003986 */ /* 0x000fe2000c101514 */
[----:B------:R-:W-:Y:S02]  /*ab50*/  LEA R2, P3, R21, R78, 0x1 ;  /* 0x0000004e15027211 */ /* 0x000fe400078608ff */
[-C--:B------:R-:W-:Y:S02]  /*ab60*/  LEA.HI.X.SX32 R17, R19, R0.reuse, 0x1, P5 ;  /* 0x0000000013117211 */ /* 0x080fe400028f0eff */
[----:B------:R-:W-:Y:S02]  /*ab70*/  ISETP.LT.AND P1, PT, R20, UR15, !P0 ;  /* 0x0000000f14007c0c */ /* 0x000fe4000c721270 */
[----:B------:R-:W5:Y:S01]  /*ab80*/  LDL.LU R20, [R1+0xf4] ;  /* 0x0000f40001147983 */ /* 0x000f620000300800 */
[----:B0-----:R-:W-:-:S03]  /*ab90*/  LEA.HI.X.SX32 R3, R21, R0, 0x1, P3 ;  /* 0x0000000015037211 */ /* 0x001fc600018f0eff */
[----:B------:R0:W-:Y:S01]  /*aba0*/  @P6 STG.E.U16 desc[UR20][R16.64], R18 ;  /* 0x0000001210006986 */ /* 0x0001e2000c101514 */
[CC--:B----4-:R-:W-:Y:S01]  /*abb0*/  IMAD R13, R22.reuse, R79.reuse, RZ ;  /* 0x0000004f160d7224 */ /* 0x0d0fe200078e02ff */
[----:B------:R-:W-:Y:S02]  /*abc0*/  ISETP.LT.AND P3, PT, R22, UR15, !P0 ;  /* 0x0000000f16007c0c */ /* 0x000fe4000c761270 */
[----:B------:R-:W4:Y:S04]  /*abd0*/  LDL.LU R22, [R1+0xf0] ;  /* 0x0000f00001167983 */ /* 0x000f280000300800 */
[----:B0-----:R-:W2:Y:S01]  /*abe0*/  LDL.LU R16, [R1+0xec] ;  /* 0x0000ec0001107983 */ /* 0x001ea20000300800 */
[C---:B------:R-:W-:Y:S01]  /*abf0*/  IMAD R5, R34.reuse, R79, RZ ;  /* 0x0000004f22057224 */ /* 0x040fe200078e02ff */
[----:B------:R-:W-:-:S02]  /*ac00*/  ISETP.LT.AND P5, PT, R34, UR15, !P0 ;  /* 0x0000000f22007c0c */ /* 0x000fc4000c7a1270 */
[----:B------:R0:W-:Y:S02]  /*ac10*/  @P1 STG.E.U16 desc[UR20][R2.64], R7 ;  /* 0x0000000702001986 */ /* 0x0001e4000c101514 */
[----:B------:R-:W-:Y:S01]  /*ac20*/  LEA R4, P6, R5, R78, 0x1 ;  /* 0x0000004e05047211 */ /* 0x000fe200078c08ff */
[----:B------:R-:W-:Y:S01]  /*ac30*/  IMAD R15, R79, 0x2, R13 ;  /* 0x000000024f0f7824 */ /* 0x000fe200078e020d */
[----:B------:R-:W3:Y:S02]  /*ac40*/  LDL.LU R21, [R1+0xe8] ;  /* 0x0000e80001157983 */ /* 0x000ee40000300800 */
[----:B------:R-:W-:Y:S02]  /*ac50*/  LEA.HI.X.SX32 R5, R5, R0, 0x1, P6 ;  /* 0x0000000005057211 */ /* 0x000fe400030f0eff */
[----:B0-----:R-:W-:Y:S01]  /*ac60*/  PRMT R3, R7, 0x7632, R3 ;  /* 0x0000763207037816 */ /* 0x001fe20000000003 */
[----:B------:R-:W-:Y:S01]  /*ac70*/  IMAD R17, R79, 0x2, R15 ;  /* 0x000000024f117824 */ /* 0x000fe200078e020f */
[-C--:B------:R-:W-:Y:S01]  /*ac80*/  LEA R12, P1, R13, R78.reuse, 0x1 ;  /* 0x0000004e0d0c7211 */ /* 0x080fe200078208ff */
[----:B------:R-:W4:Y:S04]  /*ac90*/  LDL.LU R19, [R1+0xe4] ;  /* 0x0000e40001137983 */ /* 0x000f280000300800 */
[----:B------:R0:W-:Y:S01]  /*aca0*/  @P5 STG.E.U16 desc[UR20][R4.64], R3 ;  /* 0x0000000304005986 */ /* 0x0001e2000c101514 */
[----:B------:R-:W-:Y:S01]  /*acb0*/  LEA R14, P5, R15, R78, 0x1 ;  /* 0x0000004e0f0e7211 */ /* 0x000fe200078a08ff */
[----:B------:R-:W-:-:S03]  /*acc0*/  IMAD R7, R79, 0x2, R17 ;  /* 0x000000024f077824 */ /* 0x000fc600078e0211 */
[----:B------:R-:W-:Y:S02]  /*acd0*/  LEA.HI.X.SX32 R15, R15, R0, 0x1, P5 ;  /* 0x000000000f0f7211 */ /* 0x000fe400028f0eff */
[----:B------:R-:W-:Y:S02]  /*ace0*/  LEA R2, P5, R17, R78, 0x1 ;  /* 0x0000004e11027211 */ /* 0x000fe400078a08ff */
[-C--:B------:R-:W-:Y:S02]  /*acf0*/  LEA.HI.X.SX32 R13, R13, R0.reuse, 0x1, P1 ;  /* 0x000000000d0d7211 */ /* 0x080fe400008f0eff */
[----:B0-----:R-:W-:Y:S02]  /*ad00*/  PRMT R5, R24, 0x7632, R5 ;  /* 0x0000763218057816 */ /* 0x001fe40000000005 */
[----:B------:R-:W-:Y:S01]  /*ad10*/  LEA.HI.X.SX32 R3, R17, R0, 0x1, P5 ;  /* 0x0000000011037211 */ /* 0x000fe200028f0eff */
[----:B------:R-:W-:Y:S01]  /*ad20*/  IMAD R17, R79, 0x2, R7 ;  /* 0x000000024f117824 */ /* 0x000fe200078e0207 */
[C---:B------:R-:W-:Y:S01]  /*ad30*/  LEA R4, P5, R7.reuse, R78, 0x1 ;  /* 0x0000004e07047211 */ /* 0x040fe200078a08ff */
[----:B------:R-:W-:Y:S04]  /*ad40*/  @P3 STG.E.U16 desc[UR20][R12.64], R24 ;  /* 0x000000180c003986 */ /* 0x000fe8000c101514 */
[----:B------:R0:W-:Y:S02]  /*ad50*/  @P4 STG.E.U16 desc[UR20][R14.64], R5 ;  /* 0x000000050e004986 */ /* 0x0001e4000c101514 */
[----:B0-----:R-:W-:-:S02]  /*ad60*/  LEA.HI.X.SX32 R5, R7, R0, 0x1, P5 ;  /* 0x0000000007057211 */ /* 0x001fc400028f0eff */
[----:B------:R-:W-:-:S04]  /*ad70*/  LEA R6, P5, R17, R78, 0x1 ;  /* 0x0000004e11067211 */ /* 0x000fc800078a08ff */
[----:B------:R-:W-:Y:S02]  /*ad80*/  LEA.HI.X.SX32 R7, R17, R0, 0x1, P5 ;  /* 0x0000000011077211 */ /* 0x000fe400028f0eff */
[----:B-----5:R-:W-:Y:S02]  /*ad90*/  ISETP.LT.AND P4, PT, R20, UR15, !P0 ;  /* 0x0000000f14007c0c */ /* 0x020fe4000c781270 */
[----:B------:R-:W5:Y:S04]  /*ada0*/  LDL.LU R20, [R1+0xe0] ;  /* 0x0000e00001147983 */ /* 0x000f680000300800 */
[----:B------:R-:W5:Y:S01]  /*adb0*/  LDL.LU R18, [R1+0xdc] ;  /* 0x0000dc0001127983 */ /* 0x000f620000300800 */
[----:B--2---:R-:W-:-:S03]  /*adc0*/  ISETP.LT.AND P5, PT, R16, UR15, !P0 ;  /* 0x0000000f10007c0c */ /* 0x004fc6000c7a1270 */
[----:B------:R-:W2:Y:S04]  /*add0*/  LDL.LU R16, [R1+0xd8] ;  /* 0x0000d80001107983 */ /* 0x000ea80000300800 */
[----:B------:R-:W2:Y:S01]  /*ade0*/  LDL.LU R14, [R1+0xd4] ;  /* 0x0000d400010e7983 */ /* 0x000ea20000300800 */
[----:B------:R-:W-:Y:S01]  /*adf0*/  ISETP.LT.AND P6, PT, R33, UR15, !P0 ;  /* 0x0000000f21007c0c */ /* 0x000fe2000c7c1270 */
[C---:B------:R-:W-:Y:S02]  /*ae00*/  IMAD R13, R79.reuse, 0x2, R17 ;  /* 0x000000024f0d7824 */ /* 0x040fe400078e0211 */
[----:B------:R0:W-:Y:S01]  /*ae10*/  @P2 STG.E.U16 desc[UR20][R2.64], R25 ;  /* 0x0000001902002986 */ /* 0x0001e2000c101514 */
[----:B------:R-:W-:Y:S01]  /*ae20*/  ISETP.LT.AND P1, PT, R32, UR15, !P0 ;  /* 0x0000000f20007c0c */ /* 0x000fe2000c721270 */
[----:B------:R-:W-:Y:S01]  /*ae30*/  IMAD R15, R79, 0x2, R13 ;  /* 0x000000024f0f7824 */ /* 0x000fe200078e020d */
[----:B---3--:R-:W-:-:S02]  /*ae40*/  ISETP.LT.AND P3, PT, R23, UR15, !P0 ;  /* 0x0000000f17007c0c */ /* 0x008fc4000c761270 */
[----:B0-----:R-:W-:-:S05]  /*ae50*/  PRMT R3, R25, 0x7632, R3 ;  /* 0x0000763219037816 */ /* 0x001fca0000000003 */
[----:B------:R0:W-:Y:S01]  /*ae60*/  @P6 STG.E.U16 desc[UR20][R4.64], R3 ;  /* 0x0000000304006986 */ /* 0x0001e2000c101514 */
[----:B------:R-:W-:Y:S01]  /*ae70*/  LEA R12, P6, R13, R78, 0x1 ;  /* 0x0000004e0d0c7211 */ /* 0x000fe200078c08ff */
[----:B------:R-:W-:-:S03]  /*ae80*/  IMAD R17, R79, 0x2, R15 ;  /* 0x000000024f117824 */ /* 0x000fc600078e020f */
[----:B------:R-:W-:Y:S02]  /*ae90*/  LEA.HI.X.SX32 R13, R13, R0, 0x1, P6 ;  /* 0x000000000d0d7211 */ /* 0x000fe400030f0eff */
[C---:B------:R-:W-:Y:S02]  /*aea0*/  LEA R2, P6, R15.reuse, R78, 0x1 ;  /* 0x0000004e0f027211 */ /* 0x040fe400078c08ff */
[----:B----4-:R-:W-:Y:S02]  /*aeb0*/  ISETP.LT.AND P2, PT, R22, UR15, !P0 ;  /* 0x0000000f16007c0c */ /* 0x010fe4000c741270 */
[----:B0-----:R-:W-:Y:S02]  /*aec0*/  PRMT R5, R26, 0x7632, R5 ;  /* 0x000076321a057816 */ /* 0x001fe40000000005 */
[----:B------:R-:W-:Y:S01]  /*aed0*/  LEA.HI.X.SX32 R3, R15, R0, 0x1, P6 ;  /* 0x000000000f037211 */ /* 0x000fe200030f0eff */
[----:B------:R-:W-:Y:S01]  /*aee0*/  IMAD R15, R79, 0x2, R17 ;  /* 0x000000024f0f7824 */ /* 0x000fe200078e0211 */
[----:B------:R-:W-:Y:S01]  /*aef0*/  LEA R4, P6, R17, R78, 0x1 ;  /* 0x0000004e11047211 */ /* 0x000fe200078c08ff */
[----:B------:R-:W-:Y:S01]  /*af00*/  @P1 STG.E.U16 desc[UR20][R6.64], R26 ;  /* 0x0000001a06001986 */ /* 0x000fe2000c101514 */
[----:B------:R-:W-:-:S03]  /*af10*/  ISETP.LT.AND P1, PT, R21, UR15, !P0 ;  /* 0x0000000f15007c0c */ /* 0x000fc6000c721270 */
[----:B------:R0:W-:Y:S01]  /*af20*/  @P3 STG.E.U16 desc[UR20][R12.64], R5 ;  /* 0x000000050c003986 */ /* 0x0001e2000c101514 */
[----:B------:R-:W-:-:S03]  /*af30*/  ISETP.LT.AND P3, PT, R19, UR15, !P0 ;  /* 0x0000000f13007c0c */ /* 0x000fc6000c761270 */
[----:B------:R-:W3:Y:S04]  /*af40*/  LDL.LU R21, [R1+0xd0] ;  /* 0x0000d00001157983 */ /* 0x000ee80000300800 */
[----:B------:R-:W4:Y:S01]  /*af50*/  LDL.LU R19, [R1+0xcc] ;  /* 0x0000cc0001137983 */ /* 0x000f220000300800 */
[----:B0-----:R-:W-:Y:S01]  /*af60*/  LEA.HI.X.SX32 R5, R17, R0, 0x1, P6 ;  /* 0x0000000011057211 */ /* 0x001fe200030f0eff */
[----:B------:R-:W-:Y:S01]  /*af70*/  IMAD R17, R79, 0x2, R15 ;  /* 0x000000024f117824 */ /* 0x000fe200078e020f */
[----:B------:R-:W-:Y:S02]  /*af80*/  LEA R6, P6, R15, R78, 0x1 ;  /* 0x0000004e0f067211 */ /* 0x000fe400078c08ff */
[----:B------:R-:W-:Y:S02]  /*af90*/  PRMT R13, R27, 0x7632, R13 ;  /* 0x000076321b0d7816 */ /* 0x000fe4000000000d */
[----:B------:R-:W-:-:S02]  /*afa0*/  LEA.HI.X.SX32 R7, R15, R0, 0x1, P6 ;  /* 0x000000000f077211 */ /* 0x000fc400030f0eff */
[C---:B------:R-:W-:Y:S01]  /*afb0*/  LEA R12, P6, R17.reuse, R78, 0x1 ;  /* 0x0000004e110c7211 */ /* 0x040fe200078c08ff */
[----:B------:R-:W-:Y:S04]  /*afc0*/  @P4 STG.E.U16 desc[UR20][R2.64], R27 ;  /* 0x0000001b02004986 */ /* 0x000fe8000c101514 */
[----:B------:R0:W-:Y:S04]  /*afd0*/  @P2 STG.E.U16 desc[UR20][R4.64], R13 ;  /* 0x0000000d04002986 */ /* 0x0001e8000c101514 */
[----:B------:R-:W-:Y:S01]  /*afe0*/  @P5 STG.E.U16 desc[UR20][R6.64], R8 ;  /* 0x0000000806005986 */ /* 0x000fe2000c101514 */
[----:B0-----:R-:W-:-:S02]  /*aff0*/  LEA.HI.X.SX32 R13, R17, R0, 0x1, P6 ;  /* 0x00000000110d7211 */ /* 0x001fc400030f0eff */
[----:B------:R-:W-:-:S05]  /*b000*/  PRMT R5, R8, 0x7632, R5 ;  /* 0x0000763208057816 */ /* 0x000fca0000000005 */
[----:B------:R0:W-:Y:S01]  /*b010*/  @P1 STG.E.U16 desc[UR20][R12.64], R5 ;  /* 0x000000050c001986 */ /* 0x0001e2000c101514 */
[----:B-----5:R-:W-:Y:S02]  /*b020*/  ISETP.LT.AND P4, PT, R20, UR15, !P0 ;  /* 0x0000000f14007c0c */ /* 0x020fe4000c781270 */
[----:B------:R-:W-:Y:S02]  /*b030*/  ISETP.LT.AND P2, PT, R18, UR15, !P0 ;  /* 0x0000000f12007c0c */ /* 0x000fe4000c741270 */
[----:B------:R-:W5:Y:S04]  /*b040*/  LDL.LU R18, [R1+0xc0] ;  /* 0x0000c00001127983 */ /* 0x000f680000300800 */
[----:B------:R-:W5:Y:S01]  /*b050*/  LDL.LU R20, [R1+0xbc] ;  /* 0x0000bc0001147983 */ /* 0x000f620000300800 */
[----:B--2---:R-:W-:-:S03]  /*b060*/  ISETP.LT.AND P5, PT, R16, UR15, !P0 ;  /* 0x0000000f10007c0c */ /* 0x004fc6000c7a1270 */
[----:B------:R-:W2:Y:S01]  /*b070*/  LDL.LU R16, [R1+0xb8] ;  /* 0x0000b80001107983 */ /* 0x000ea20000300800 */
[----:B------:R-:W-:-:S03]  /*b080*/  ISETP.LT.AND P1, PT, R14, UR15, !P0 ;  /* 0x0000000f0e007c0c */ /* 0x000fc6000c721270 */
[----:B------:R-:W2:Y:S01]  /*b090*/  LDL.LU R14, [R1+0xb4] ;  /* 0x0000b400010e7983 */ /* 0x000ea20000300800 */
[----:B------:R-:W-:-:S04]  /*b0a0*/  IMAD R15, R79, 0x2, R17 ;  /* 0x000000024f0f7824 */ /* 0x000fc800078e0211 */
[----:B------:R-:W-:Y:S01]  /*b0b0*/  IMAD R17, R79, 0x2, R15 ;  /* 0x000000024f117824 */ /* 0x000fe200078e020f */
[----:B------:R-:W-:-:S04]  /*b0c0*/  LEA R2, P6, R15, R78, 0x1 ;  /* 0x0000004e0f027211 */ /* 0x000fc800078c08ff */
[----:B------:R-:W-:Y:S01]  /*b0d0*/  LEA.HI.X.SX32 R3, R15, R0, 0x1, P6 ;  /* 0x000000000f037211 */ /* 0x000fe200030f0eff */
[----:B------:R-:W-:Y:S01]  /*b0e0*/  IMAD R15, R79, 0x2, R17 ;  /* 0x000000024f0f7824 */ /* 0x000fe200078e0211 */
[----:B------:R-:W-:-:S04]  /*b0f0*/  LEA R4, P6, R17, R78, 0x1 ;  /* 0x0000004e11047211 */ /* 0x000fc800078c08ff */
[----:B0-----:R-:W-:Y:S01]  /*b100*/  LEA.HI.X.SX32 R5, R17, R0, 0x1, P6 ;  /* 0x0000000011057211 */ /* 0x001fe200030f0eff */
[----:B------:R-:W-:Y:S01]  /*b110*/  IMAD R17, R79, 0x2, R15 ;  /* 0x000000024f117824 */ /* 0x000fe200078e020f */
[----:B------:R-:W-:Y:S01]  /*b120*/  LEA R6, P6, R15, R78, 0x1 ;  /* 0x0000004e0f067211 */ /* 0x000fe200078c08ff */
[----:B------:R0:W-:Y:S01]  /*b130*/  @P3 STG.E.U16 desc[UR20][R2.64], R9 ;  /* 0x0000000902003986 */ /* 0x0001e2000c101514 */
[----:B------:R-:W-:Y:S02]  /*b140*/  PRMT R8, R9, 0x7632, R8 ;  /* 0x0000763209087816 */ /* 0x000fe40000000008 */
[----:B------:R-:W-:Y:S02]  /*b150*/  LEA.HI.X.SX32 R7, R15, R0, 0x1, P6 ;  /* 0x000000000f077211 */ /* 0x000fe400030f0eff */
[----:B------:R-:W-:Y:S01]  /*b160*/  LEA R12, P6, R17, R78, 0x1 ;  /* 0x0000004e110c7211 */ /* 0x000fe200078c08ff */
[----:B------:R1:W-:Y:S01]  /*b170*/  @P4 STG.E.U16 desc[UR20][R4.64], R8 ;  /* 0x0000000804004986 */ /* 0x0003e2000c101514 */
[----:B0-----:R-:W-:-:S02]  /*b180*/  IMAD R3, R79, 0x2, R17 ;  /* 0x000000024f037824 */ /* 0x001fc400078e0211 */
[----:B------:R-:W-:Y:S02]  /*b190*/  LEA.HI.X.SX32 R13, R17, R0, 0x1, P6 ;  /* 0x00000000110d7211 */ /* 0x000fe400030f0eff */
[----:B------:R-:W-:Y:S01]  /*b1a0*/  IMAD R9, R79, 0x2, R3 ;  /* 0x000000024f097824 */ /* 0x000fe200078e0203 */
[C---:B------:R-:W-:Y:S02]  /*b1b0*/  LEA R2, P6, R3.reuse, R78, 0x1 ;  /* 0x0000004e03027211 */ /* 0x040fe400078c08ff */
[----:B-1----:R-:W-:Y:S02]  /*b1c0*/  PRMT R5, R10, 0x7632, R5 ;  /* 0x000076320a057816 */ /* 0x002fe40000000005 */
[----:B------:R-:W-:Y:S02]  /*b1d0*/  LEA.HI.X.SX32 R3, R3, R0, 0x1, P6 ;  /* 0x0000000003037211 */ /* 0x000fe400030f0eff */
[----:B---3--:R-:W-:Y:S02]  /*b1e0*/  ISETP.LT.AND P3, PT, R21, UR15, !P0 ;  /* 0x0000000f15007c0c */ /* 0x008fe4000c761270 */
[----:B----4-:R-:W-:-:S02]  /*b1f0*/  ISETP.LT.AND P4, PT, R19, UR15, !P0 ;  /* 0x0000000f13007c0c */ /* 0x010fc4000c781270 */
[----:B------:R-:W3:Y:S01]  /*b200*/  LDL.LU R19, [R1+0xb0] ;  /* 0x0000b00001137983 */ /* 0x000ee20000300800 */
[----:B------:R-:W-:-:S03]  /*b210*/  LEA R4, P6, R9, R78, 0x1 ;  /* 0x0000004e09047211 */ /* 0x000fc600078c08ff */
[----:B------:R0:W-:Y:S04]  /*b220*/  @P2 STG.E.U16 desc[UR20][R6.64], R10 ;  /* 0x0000000a06002986 */ /* 0x0001e8000c101514 */
[----:B------:R1:W-:Y:S04]  /*b230*/  @P5 STG.E.U16 desc[UR20][R12.64], R5 ;  /* 0x000000050c005986 */ /* 0x0003e8000c101514 */
[----:B------:R-:W-:Y:S01]  /*b240*/  @P1 STG.E.U16 desc[UR20][R2.64], R11 ;  /* 0x0000000b02001986 */ /* 0x000fe2000c101514 */
[----:B0-----:R-:W-:Y:S02]  /*b250*/  PRMT R10, R11, 0x7632, R10 ;  /* 0x000076320b0a7816 */ /* 0x001fe4000000000a */
[----:B-1----:R-:W-:-:S05]  /*b260*/  LEA.HI.X.SX32 R5, R9, R0, 0x1, P6 ;  /* 0x0000000009057211 */ /* 0x002fca00030f0eff */
[----:B------:R0:W-:Y:S01]  /*b270*/  @P3 STG.E.U16 desc[UR20][R4.64], R10 ;  /* 0x0000000a04003986 */ /* 0x0001e2000c101514 */
[----:B-----5:R-:W-:-:S03]  /*b280*/  ISETP.LT.AND P2, PT, R18, UR15, !P0 ;  /* 0x0000000f12007c0c */ /* 0x020fc6000c741270 */
[----:B------:R-:W4:Y:S04]  /*b290*/  LDL.LU R18, [R1+0xac] ;  /* 0x0000ac0001127983 */ /* 0x000f280000300800 */
[----:B------:R-:W5:Y:S01]  /*b2a0*/  LDL.LU R17, [R1+0xa8] ;  /* 0x0000a80001117983 */ /* 0x000f620000300800 */
[----:B--2---:R-:W-:-:S03]  /*b2b0*/  ISETP.LT.AND P1, PT, R16, UR15, !P0 ;  /* 0x0000000f10007c0c */ /* 0x004fc6000c721270 */
[----:B------:R-:W2:Y:S01]  /*b2c0*/  LDL.LU R16, [R1+0xa4] ;  /* 0x0000a40001107983 */ /* 0x000ea20000300800 */
[----:B------:R-:W-:-:S03]  /*b2d0*/  ISETP.LT.AND P3, PT, R14, UR15, !P0 ;  /* 0x0000000f0e007c0c */ /* 0x000fc6000c761270 */
[----:B------:R-:W5:Y:S04]  /*b2e0*/  LDL.LU R15, [R1+0xa0] ;  /* 0x0000a000010f7983 */ /* 0x000f680000300800 */
[----:B------:R-:W5:Y:S01]  /*b2f0*/  LDL.LU R14, [R1+0x9c] ;  /* 0x00009c00010e7983 */ /* 0x000f620000300800 */
[C---:B------:R-:W-:Y:S01]  /*b300*/  IMAD R7, R79.reuse, 0x2, R9 ;  /* 0x000000024f077824 */ /* 0x040fe200078e0209 */
[----:B0-----:R-:W-:Y:S02]  /*b310*/  PRMT R5, R28, 0x7632, R5 ;  /* 0x000076321c057816 */ /* 0x001fe40000000005 */
[----:B------:R-:W-:Y:S01]  /*b320*/  ISETP.LT.AND P5, PT, R20, UR15, !P0 ;  /* 0x0000000f14007c0c */ /* 0x000fe2000c7a1270 */
[----:B------:R-:W-:Y:S01]  /*b330*/  IMAD R9, R79, 0x2, R7 ;  /* 0x000000024f097824 */ /* 0x000fe200078e0207 */
[----:B------:R-:W-:Y:S01]  /*b340*/  LEA R6, P6, R7, R78, 0x1 ;  /* 0x0000004e07067211 */ /* 0x000fe200078c08ff */
[----:B------:R-:W5:Y:S02]  /*b350*/  LDL.LU R12, [R1+0x98] ;  /* 0x00009800010c7983 */ /* 0x000f640000300800 */
[----:B------:R-:W-:Y:S01]  /*b360*/  IMAD R13, R79, 0x2, R9 ;  /* 0x000000024f0d7824 */ /* 0x000fe200078e0209 */
[----:B------:R-:W-:Y:S01]  /*b370*/  LEA.HI.X.SX32 R7, R7, R0, 0x1, P6 ;  /* 0x0000000007077211 */ /* 0x000fe200030f0eff */
[----:B------:R-:W5:Y:S01]  /*b380*/  LDL.LU R10, [R1+0x94] ;  /* 0x00009400010a7983 */ /* 0x000f620000300800 */
[----:B------:R-:W-:Y:S01]  /*b390*/  LEA R8, P6, R9, R78, 0x1 ;  /* 0x0000004e09087211 */ /* 0x000fe200078c08ff */
[----:B------:R-:W-:-:S03]  /*b3a0*/  IMAD R11, R79, 0x2, R13 ;  /* 0x000000024f0b7824 */ /* 0x000fc600078e020d */
[----:B------:R-:W-:Y:S02]  /*b3b0*/  LEA.HI.X.SX32 R9, R9, R0, 0x1, P6 ;  /* 0x0000000009097211 */ /* 0x000fe400030f0eff */
[C---:B------:R-:W-:Y:S01]  /*b3c0*/  LEA R2, P6, R13.reuse, R78, 0x1 ;  /* 0x0000004e0d027211 */ /* 0x040fe200078c08ff */
[----:B------:R-:W-:Y:S03]  /*b3d0*/  @P4 STG.E.U16 desc[UR20][R6.64], R28 ;  /* 0x0000001c06004986 */ /* 0x000fe6000c101514 */
[----:B------:R-:W-:Y:S01]  /*b3e0*/  LEA.HI.X.SX32 R3, R13, R0, 0x1, P6 ;  /* 0x000000000d037211 */ /* 0x000fe200030f0eff */
[----:B------:R-:W-:Y:S01]  /*b3f0*/  IMAD R13, R79, 0x2, R11 ;  /* 0x000000024f0d7824 */ /* 0x000fe200078e020b */
[C---:B------:R-:W-:Y:S01]  /*b400*/  LEA R4, P6, R11.reuse, R78, 0x1 ;  /* 0x0000004e0b047211 */ /* 0x040fe200078c08ff */
[----:B------:R0:W-:Y:S04]  /*b410*/  @P2 STG.E.U16 desc[UR20][R8.64], R5 ;  /* 0x0000000508002986 */ /* 0x0001e8000c101514 */
[----:B------:R-:W-:Y:S01]  /*b420*/  @P5 STG.E.U16 desc[UR20][R2.64], R29 ;  /* 0x0000001d02005986 */ /* 0x000fe2000c101514 */
[----:B0-----:R-:W-:Y:S01]  /*b430*/  LEA.HI.X.SX32 R5, R11, R0, 0x1, P6 ;  /* 0x000000000b057211 */ /* 0x001fe200030f0eff */
[----:B------:R-:W-:Y:S01]  /*b440*/  IMAD R11, R79, 0x2, R13 ;  /* 0x000000024f0b7824 */ /* 0x000fe200078e020d */
[----:B------:R-:W-:-:S02]  /*b450*/  LEA R6, P6, R13, R78, 0x1 ;  /* 0x0000004e0d067211 */ /* 0x000fc400078c08ff */
[----:B------:R-:W-:Y:S02]  /*b460*/  PRMT R9, R29, 0x7632, R9 ;  /* 0x000076321d097816 */ /* 0x000fe40000000009 */
[----:B---3--:R-:W-:Y:S02]  /*b470*/  ISETP.LT.AND P4, PT, R19, UR15, !P0 ;  /* 0x0000000f13007c0c */ /* 0x008fe4000c781270 */
[----:B------:R-:W-:Y:S02]  /*b480*/  LEA.HI.X.SX32 R7, R13, R0, 0x1, P6 ;  /* 0x000000000d077211 */ /* 0x000fe400030f0eff */
[C---:B------:R-:W-:Y:S01]  /*b490*/  LEA R8, P6, R11.reuse, R78, 0x1 ;  /* 0x0000004e0b087211 */ /* 0x040fe200078c08ff */
[----:B------:R0:W-:Y:S04]  /*b4a0*/  @P1 STG.E.U16 desc[UR20][R4.64], R9 ;  /* 0x0000000904001986 */ /* 0x0001e8000c101514 */
[----:B------:R1:W-:Y:S01]  /*b4b0*/  @P3 STG.E.U16 desc[UR20][R6.64], R30 ;  /* 0x0000001e06003986 */ /* 0x0003e2000c101514 */
[----:B0-----:R-:W-:-:S02]  /*b4c0*/  LEA.HI.X.SX32 R9, R11, R0, 0x1, P6 ;  /* 0x000000000b097211 */ /* 0x001fc400030f0eff */
[----:B------:R-:W-:-:S05]  /*b4d0*/  PRMT R5, R30, 0x7632, R5 ;  /* 0x000076321e057816 */ /* 0x000fca0000000005 */
[----:B------:R0:W-:Y:S01]  /*b4e0*/  @P4 STG.E.U16 desc[UR20][R8.64], R5 ;  /* 0x0000000508004986 */ /* 0x0001e2000c101514 */
[----:B----4-:R-:W-:-:S03]  /*b4f0*/  ISETP.LT.AND P2, PT, R18, UR15, !P0 ;  /* 0x0000000f12007c0c */ /* 0x010fc6000c741270 */
[----:B------:R-:W3:Y:S01]  /*b500*/  LDL.LU R18, [R1+0x90] ;  /* 0x0000900001127983 */ /* 0x000ee20000300800 */
[----:B--2---:R-:W-:-:S03]  /*b510*/  ISETP.LT.AND P1, PT, R16, UR15, !P0 ;  /* 0x0000000f10007c0c */ /* 0x004fc6000c721270 */
[----:B------:R-:W2:Y:S01]  /*b520*/  LDL.LU R16, [R1+0x8c] ;  /* 0x00008c0001107983 */ /* 0x000ea20000300800 */
[----:B-----5:R-:W-:-:S03]  /*b530*/  ISETP.LT.AND P4, PT, R14, UR15, !P0 ;  /* 0x0000000f0e007c0c */ /* 0x020fc6000c781270 */
[----:B------:R-:W4:Y:S01]  /*b540*/  LDL.LU R14, [R1+0x88] ;  /* 0x00008800010e7983 */ /* 0x000f220000300800 */
[----:B------:R-:W-:Y:S01]  /*b550*/  IMAD R3, R79, 0x2, R11 ;  /* 0x000000024f037824 */ /* 0x000fe200078e020b */
[----:B------:R-:W-:-:S03]  /*b560*/  ISETP.LT.AND P5, PT, R17, UR15, !P0 ;  /* 0x0000000f11007c0c */ /* 0x000fc6000c7a1270 */
[----:B------:R-:W-:Y:S01]  /*b570*/  IMAD R11, R79, 0x2, R3 ;  /* 0x000000024f0b7824 */ /* 0x000fe200078e0203 */
[----:B------:R-:W-:-:S04]  /*b580*/  LEA R2, P6, R3, R78, 0x1 ;  /* 0x0000004e03027211 */ /* 0x000fc800078c08ff */
[----:B------:R-:W-:Y:S01]  /*b590*/  LEA.HI.X.SX32 R3, R3, R0, 0x1, P6 ;  /* 0x0000000003037211 */ /* 0x000fe200030f0eff */
[----:B-1----:R-:W-:Y:S01]  /*b5a0*/  IMAD R7, R79, 0x2, R11 ;  /* 0x000000024f077824 */ /* 0x002fe200078e020b */
[----:B------:R-:W-:Y:S02]  /*b5b0*/  LEA R4, P6, R11, R78, 0x1 ;  /* 0x0000004e0b047211 */ /* 0x000fe400078c08ff */
[----:B0-----:R-:W-:Y:S02]  /*b5c0*/  PRMT R9, R31, 0x7632, R9 ;  /* 0x000076321f097816 */ /* 0x001fe40000000009 */
[----:B------:R-:W-:Y:S01]  /*b5d0*/  LEA.HI.X.SX32 R5, R11, R0, 0x1, P6 ;  /* 0x000000000b057211 */ /* 0x000fe200030f0eff */
[----:B------:R-:W-:Y:S01]  /*b5e0*/  IMAD R11, R79, 0x2, R7 ;  /* 0x000000024f0b7824 */ /* 0x000fe200078e0207 */
[----:B------:R-:W-:Y:S04]  /*b5f0*/  @P2 STG.E.U16 desc[UR20][R2.64], R31 ;  /* 0x0000001f02002986 */ /* 0x000fe8000c101514 */
[----:B------:R0:W-:Y:S01]  /*b600*/  @P5 STG.E.U16 desc[UR20][R4.64], R9 ;  /* 0x0000000904005986 */ /* 0x0001e2000c101514 */
[----:B------:R-:W-:Y:S01]  /*b610*/  LEA R8, P5, R11, R78, 0x1 ;  /* 0x0000004e0b087211 */ /* 0x000fe200078a08ff */
[----:B------:R-:W-:Y:S01]  /*b620*/  IMAD R13, R79, 0x2, R11 ;  /* 0x000000024f0d7824 */ /* 0x000fe200078e020b */
[----:B------:R-:W-:-:S02]  /*b630*/  ISETP.LT.AND P3, PT, R15, UR15, !P0 ;  /* 0x0000000f0f007c0c */ /* 0x000fc4000c761270 */
[----:B------:R-:W-:-:S04]  /*b640*/  LEA R6, P6, R7, R78, 0x1 ;  /* 0x0000004e07067211 */ /* 0x000fc800078c08ff */
[-C--:B------:R-:W-:Y:S02]  /*b650*/  LEA.HI.X.SX32 R7, R7, R0.reuse, 0x1, P6 ;  /* 0x0000000007077211 */ /* 0x080fe400030f0eff */
[----:B0-----:R-:W-:Y:S01]  /*b660*/  LEA.HI.X.SX32 R9, R11, R0, 0x1, P5 ;  /* 0x000000000b097211 */ /* 0x001fe200028f0eff */
[----:B------:R-:W-:Y:S01]  /*b670*/  IMAD R11, R79, 0x2, R13 ;  /* 0x000000024f0b7824 */ /* 0x000fe200078e020d */
[----:B------:R-:W-:-:S03]  /*b680*/  PRMT R3, R80, 0x7632, R3 ;  /* 0x0000763250037816 */ /* 0x000fc60000000003 */
[----:B------:R-:W-:Y:S01]  /*b690*/  IMAD R15, R79, 0x2, R11 ;  /* 0x000000024f0f7824 */ /* 0x000fe200078e020b */
[----:B------:R-:W-:Y:S01]  /*b6a0*/  @P1 STG.E.U16 desc[UR20][R6.64], R80 ;  /* 0x0000005006001986 */ /* 0x000fe2000c101514 */
[-C--:B------:R-:W-:Y:S02]  /*b6b0*/  LEA R2, P1, R13, R78.reuse, 0x1 ;  /* 0x0000004e0d027211 */ /* 0x080fe400078208ff */
[----:B------:R-:W-:Y:S01]  /*b6c0*/  IMAD R17, R79, 0x2, R15 ;  /* 0x000000024f117824 */ /* 0x000fe200078e020f */
[----:B------:R0:W-:Y:S01]  /*b6d0*/  @P3 STG.E.U16 desc[UR20][R8.64], R3 ;  /* 0x0000000308003986 */ /* 0x0001e2000c101514 */
[----:B------:R-:W-:Y:S02]  /*b6e0*/  ISETP.LT.AND P6, PT, R10, UR15, !P0 ;  /* 0x0000000f0a007c0c */ /* 0x000fe4000c7c1270 */
[-C--:B------:R-:W-:Y:S02]  /*b6f0*/  LEA R4, P3, R11, R78.reuse, 0x1 ;  /* 0x0000004e0b047211 */ /* 0x080fe400078608ff */
[----:B------:R-:W-:-:S02]  /*b700*/  LEA R10, P5, R15, R78, 0x1 ;  /* 0x0000004e0f0a7211 */ /* 0x000fc400078a08ff */
[----:B------:R-:W-:Y:S02]  /*b710*/  ISETP.LT.AND P2, PT, R12, UR15, !P0 ;  /* 0x0000000f0c007c0c */ /* 0x000fe4000c741270 */
[----:B0-----:R-:W-:Y:S01]  /*b720*/  LEA.HI.X.SX32 R3, R13, R0, 0x1, P1 ;  /* 0x000000000d037211 */ /* 0x001fe200008f0eff */
[----:B------:R-:W-:Y:S01]  /*b730*/  IMAD R13, R79, 0x2, R17 ;  /* 0x000000024f0d7824 */ /* 0x000fe200078e0211 */
[----:B------:R-:W-:Y:S02]  /*b740*/  LEA R6, P1, R17, R78, 0x1 ;  /* 0x0000004e11067211 */ /* 0x000fe400078208ff */
[-C--:B------:R-:W-:Y:S01]  /*b750*/  LEA.HI.X.SX32 R5, R11, R0.reuse, 0x1, P3 ;  /* 0x000000000b057211 */ /* 0x080fe200018f0eff */
[----:B------:R-:W-:Y:S01]  /*b760*/  IMAD R79, R79, 0x2, R13 ;  /* 0x000000024f4f7824 */ /* 0x000fe200078e020d */
[-C--:B------:R-:W-:Y:S02]  /*b770*/  LEA.HI.X.SX32 R11, R15, R0.reuse, 0x1, P5 ;  /* 0x000000000f0b7211 */ /* 0x080fe400028f0eff */
[----:B------:R-:W-:-:S02]  /*b780*/  LEA.HI.X.SX32 R7, R17, R0, 0x1, P1 ;  /* 0x0000000011077211 */ /* 0x000fc400008f0eff */
[----:B------:R-:W-:Y:S01]  /*b790*/  LEA R12, P5, R13, R78, 0x1 ;  /* 0x0000004e0d0c7211 */ /* 0x000fe200078a08ff */
[----:B------:R0:W-:Y:S01]  /*b7a0*/  @P4 STG.E.U16 desc[UR20][R2.64], R81 ;  /* 0x0000005102004986 */ /* 0x0001e2000c101514 */
[----:B------:R-:W-:Y:S02]  /*b7b0*/  PRMT R8, R81, 0x7632, R8 ;  /* 0x0000763251087816 */ /* 0x000fe40000000008 */
[----:B------:R-:W-:Y:S02]  /*b7c0*/  LEA.HI.X.SX32 R13, R13, R0, 0x1, P5 ;  /* 0x000000000d0d7211 */ /* 0x000fe400028f0eff */
[----:B------:R-:W-:Y:S01]  /*b7d0*/  LEA R78, P5, R79, R78, 0x1 ;  /* 0x0000004e4f4e7211 */ /* 0x000fe200078a08ff */
[----:B------:R1:W-:Y:S01]  /*b7e0*/  @P2 STG.E.U16 desc[UR20][R4.64], R8 ;  /* 0x0000000804002986 */ /* 0x0003e2000c101514 */
[----:B------:R-:W-:Y:S02]  /*b7f0*/  PRMT R39, R83, 0x7632, R39 ;  /* 0x0000763253277816 */ /* 0x000fe40000000027 */
[----:B------:R-:W-:-:S02]  /*b800*/  LEA.HI.X.SX32 R79, R79, R0, 0x1, P5 ;  /* 0x000000004f4f7211 */ /* 0x000fc400028f0eff */
[----:B0-----:R-:W-:Y:S01]  /*b810*/  PRMT R3, R82, 0x7632, R3 ;  /* 0x0000763252037816 */ /* 0x001fe20000000003 */
[----:B------:R1:W-:Y:S01]  /*b820*/  @P6 STG.E.U16 desc[UR20][R10.64], R82 ;  /* 0x000000520a006986 */ /* 0x0003e2000c101514 */
[----:B---3--:R-:W-:Y:S02]  /*b830*/  ISETP.LT.AND P3, PT, R18, UR15, !P0 ;  /* 0x0000000f12007c0c */ /* 0x008fe4000c761270 */
[----:B--2---:R-:W-:Y:S02]  /*b840*/  ISETP.LT.AND P1, PT, R16, UR15, !P0 ;  /* 0x0000000f10007c0c */ /* 0x004fe4000c721270 */
[----:B----4-:R-:W-:-:S09]  /*b850*/  ISETP.LT.AND P0, PT, R14, UR15, !P0 ;  /* 0x0000000f0e007c0c */ /* 0x010fd2000c701270 */
[----:B------:R1:W-:Y:S04]  /*b860*/  @P3 STG.E.U16 desc[UR20][R6.64], R3 ;  /* 0x0000000306003986 */ /* 0x0003e8000c101514 */
[----:B------:R1:W-:Y:S04]  /*b870*/  @P1 STG.E.U16 desc[UR20][R12.64], R83 ;  /* 0x000000530c001986 */ /* 0x0003e8000c101514 */
[----:B------:R1:W-:Y:S01]  /*b880*/  @P0 STG.E.U16 desc[UR20][R78.64], R39 ;  /* 0x000000274e000986 */ /* 0x0003e2000c101514 */
[----:B------:R-:W-:Y:S06]  /*b890*/  BAR.SYNC.DEFER_BLOCKING 0x0 ;  /* 0x0000000000007b1d */ /* 0x000fec0000010000 */
[----:B------:R-:W-:Y:S05]  /*b8a0*/  BRA.U UP0, `(.L_x_13) ;  /* 0x0000000100a07547 */ /* 0x000fea000b800000 */
[----:B------:R-:W0:Y:S01]  /*b8b0*/  S2UR UR5, SR_CgaCtaId ;  /* 0x00000000000579c3 */ /* 0x000e220000008800 */
[----:B------:R-:W-:Y:S01]  /*b8c0*/  NOP ;  /* 0x0000000000007918 */ /* 0x000fe20000000000 */
[----:B------:R-:W-:Y:S01]  /*b8d0*/  UMOV UR4, 0x50 ;  /* 0x0000005000047882 */ /* 0x000fe20000000000 */
[----:B------:R-:W-:Y:S02]  /*b8e0*/  IMAD.U32 R0, RZ, RZ, UR8 ;  /* 0x00000008ff007e24 */ /* 0x000fe4000f8e00ff */
[----:B-1----:R-:W-:Y:S02]  /*b8f0*/  IMAD.MOV.U32 R3, RZ, RZ, 0xf ;  /* 0x0000000fff037424 */ /* 0x002fe400078e00ff */
[----:B------:R-:W-:Y:S01]  /*b900*/  IMAD.MOV.U32 R7, RZ, RZ, 0x1 ;  /* 0x00000001ff077424 */ /* 0x000fe200078e00ff */
[----:B------:R-:W-:-:S04]  /*b910*/  LOP3.LUT R0, R0, 0xffff, RZ, 0xc0, !PT ;  /* 0x0000ffff00007812 */ /* 0x000fc800078ec0ff */
[----:B------:R-:W-:-:S05]  /*b920*/  SHF.R.U32.HI R0, RZ, 0x5, R0 ;  /* 0x00000005ff007819 */ /* 0x000fca0000011600 */
[----:B------:R-:W-:Y:S01]  /*b930*/  VIADD R2, R0, 0x10 ;  /* 0x0000001000027836 */ /* 0x000fe20000000000 */
[----:B------:R-:W-:Y:S01]  /*b940*/  SHF.L.U32 R0, R3, R0, RZ ;  /* 0x0000000003007219 */ /* 0x000fe200000006ff */
[----:B0-----:R-:W-:-:S03]  /*b950*/  ULEA UR6, UR5, UR4, 0x18 ;  /* 0x0000000405067291 */ /* 0x001fc6000f8ec0ff */
[----:B------:R-:W-:-:S04]  /*b960*/  SHF.L.U32 R3, R7, R2, RZ ;  /* 0x0000000207037219 */ /* 0x000fc800000006ff */
[----:B------:R-:W-:Y:S02]  /*b970*/  LOP3.LUT R0, R3, R0, RZ, 0xfc, !PT ;  /* 0x0000000003007212 */ /* 0x000fe400078efcff */
[----:B------:R-:W0:Y:S02]  /*b980*/  LDS R5, [UR6] ;  /* 0x00000006ff057984 */ /* 0x000e240008000800 */
[C---:B------:R-:W-:Y:S02]  /*b990*/  LOP3.LUT R2, R0.reuse, 0xffff, RZ, 0xc0, !PT ;  /* 0x0000ffff00027812 */ /* 0x040fe400078ec0ff */
[----:B0-----:R-:W-:-:S04]  /*b9a0*/  LOP3.LUT R3, R0, 0xffff, R5, 0x80, !PT ;  /* 0x0000ffff00037812 */ /* 0x001fc800078e8005 */
[----:B------:R-:W-:-:S13]  /*b9b0*/  ISETP.NE.AND P0, PT, R3, R2, PT ;  /* 0x000000020300720c */ /* 0x000fda0003f05270 */
[----:B------:R-:W-:Y:S05]  /*b9c0*/  @P0 BRA `(.L_x_14) ;  /* 0x0000000000500947 */ /* 0x000fea0003800000 */
[----:B------:R-:W-:Y:S02]  /*b9d0*/  SHF.R.U32.HI R5, RZ, 0x10, R5 ;  /* 0x00000010ff057819 */ /* 0x000fe40000011605 */
[----:B------:R-:W-:-:S04]  /*b9e0*/  SHF.R.U32.HI R2, RZ, 0x10, R0 ;  /* 0x00000010ff027819 */ /* 0x000fc80000011600 */
[----:B------:R-:W-:-:S04]  /*b9f0*/  LOP3.LUT R5, R5, R2, RZ, 0xc0, !PT ;  /* 0x0000000205057212 */ /* 0x000fc800078ec0ff */
[----:B------:R-:W-:-:S13]  /*ba00*/  ISETP.NE.AND P0, PT, R5, R2, PT ;  /* 0x000000020500720c */ /* 0x000fda0003f05270 */
[----:B------:R-:W-:Y:S05]  /*ba10*/  @P0 BRA `(.L_x_15) ;  /* 0x0000000000300947 */ /* 0x000fea0003800000 */
[----:B------:R-:W-:Y:S01]  /*ba20*/  R2UR UR4, R0 ;  /* 0x00000000000472ca */ /* 0x000fe200000e0000 */
[----:B------:R-:W-:Y:S01]  /*ba30*/  VOTEU.ANY UR5, UPT, PT ;  /* 0x0000000000057886 */ /* 0x000fe200038e0100 */
[----:B------:R-:W0:Y:S01]  /*ba40*/  S2R R0, SR_LANEID ;  /* 0x0000000000007919 */ /* 0x000e220000000000 */
[----:B------:R-:W-:-:S10]  /*ba50*/  UFLO.U32 UR5, UR5 ;  /* 0x00000005000572bd */ /* 0x000fd400080e0000 */
[----:B------:R-:W-:-:S06]  /*ba60*/  ULOP3.LUT UR4, URZ, UR4, URZ, 0x33, !UPT ;  /* 0x00000004ff047292 */ /* 0x000fcc000f8e33ff */
[----:B------:R-:W-:-:S04]  /*ba70*/  IMAD.U32 R2, RZ, RZ, UR4 ;  /* 0x00000004ff027e24 */ /* 0x000fc8000f8e00ff */
[----:B------:R-:W1:Y:S02]  /*ba80*/  REDUX UR7, R2 ;  /* 0x00000000020773c4 */ /* 0x000e640000000000 */
[----:B------:R2:W-:Y:S01]  /*ba90*/  UTCATOMSWS.AND URZ, UR4 ;  /* 0x0000000400ff79e3 */ /* 0x0005e20008000000 */
[----:B0-----:R-:W-:Y:S01]  /*baa0*/  ISETP.EQ.U32.AND P0, PT, R0, UR5, PT ;  /* 0x0000000500007c0c */ /* 0x001fe2000bf02070 */
[----:B-1----:R-:W-:-:S12]  /*bab0*/  IMAD.U32 R0, RZ, RZ, UR7 ;  /* 0x00000007ff007e24 */ /* 0x002fd8000f8e00ff */
[----:B------:R2:W-:Y:S01]  /*bac0*/  @P0 ATOMS.AND RZ, [UR6], R0 ;  /* 0x00000000ffff098c */ /* 0x0005e2000a800006 */
[----:B------:R-:W-:Y:S05]  /*bad0*/  BRA `(.L_x_13) ;  /* 0x0000000000147947 */ /* 0x000fea0003800000 */
.L_x_15:
[----:B------:R-:W-:-:S07]  /*bae0*/  MOV R2, 0xbb00 ;  /* 0x0000bb0000027802 */ /* 0x000fce0000000f00 */
[----:B------:R-:W-:Y:S05]  /*baf0*/  CALL.REL.NOINC `($__internal_0_$__cuda_sm10x_tcgen05_guardrail_trap_col_being_dealloced_not_returned_by_alloc) ;  /* 0x00000000002c7944 */ /* 0x000fea0003c00000 */
[----:B------:R-:W-:Y:S05]  /*bb00*/  BRA `(.L_x_13) ;  /* 0x0000000000087947 */ /* 0x000fea0003800000 */
.L_x_14:
[----:B------:R-:W-:-:S07]  /*bb10*/  MOV R2, 0xbb30 ;  /* 0x0000bb3000027802 */ /* 0x000fce0000000f00 */
[----:B------:R-:W-:Y:S05]  /*bb20*/  CALL.REL.NOINC `($__internal_2_$__cuda_sm10x_tcgen05_guardrail_trap_unallocated_columns_being_dealloced) ;  /* 0x0000000000387944 */ /* 0x000fea0003c00000 */
.L_x_13:
[----:B------:R-:W-:Y:S01]  /*bb30*/  NOP ;  /* 0x0000000000007918 */ /* 0x000fe20000000000 */
[----:B--2---:R-:W-:Y:S05]  /*bb40*/  EXIT ;  /* 0x000000000000794d */ /* 0x004fea0003800000 */
.L_x_8:
[----:B------:R-:W0:Y:S02]  /*bb50*/  SYNCS.PHASECHK.TRANS64.TRYWAIT P2, [UR11], R22 ;  /* 0x00000016ff0075a7 */ /* 0x000e24000804110b */
[----:B0-----:R-:W-:Y:S05]  /*bb60*/  @!P2 BRA `(.L_x_8) ;  /* 0xfffffffc00f8a947 */ /* 0x001fea000383ffff */
[----:B------:R-:W-:Y:S05]  /*bb70*/  BRA `(.L_x_16) ;  /* 0xffffffbc00547947 */ /* 0x000fea000383ffff */
.L_x_12:
[----:B------:R-:W0:Y:S02]  /*bb80*/  SYNCS.PHASECHK.TRANS64.TRYWAIT P2, [UR11], R2 ;  /* 0x00000002ff0075a7 */ /* 0x000e24000804110b */
[----:B0-----:R-:W-:Y:S05]  /*bb90*/  @!P2 BRA `(.L_x_12) ;  /* 0xfffffffc00f8a947 */ /* 0x001fea000383ffff */
[----:B------:R-:W-:Y:S05]  /*bba0*/  BRA `(.L_x_11) ;  /* 0xffffffdc009c7947 */ /* 0x000fea000383ffff */
        .weak           $__internal_0_$__cuda_sm10x_tcgen05_guardrail_trap_col_being_dealloced_not_returned_by_alloc
        .type           $__internal_0_$__cuda_sm10x_tcgen05_guardrail_trap_col_being_dealloced_not_returned_by_alloc,@function
        .size           $__internal_0_$__cuda_sm10x_tcgen05_guardrail_trap_col_being_dealloced_not_returned_by_alloc,($__internal_1_$__cuda_sm10x_tcgen05_guardrail_trap_phase_invalid_during_alloc - $__internal_0_$__cuda_sm10x_tcgen05_guardrail_trap_col_being_dealloced_not_returned_by_alloc)
$__internal_0_$__cuda_sm10x_tcgen05_guardrail_trap_col_being_dealloced_not_returned_by_alloc:
[----:B------:R-:W-:Y:S05]  /*bbb0*/  BPT.TRAP 0x1 ;  /* 0x000000040000795c */ /* 0x000fea0000300000 */
[----:B------:R-:W-:-:S04]  /*bbc0*/  IMAD.MOV.U32 R3, RZ, RZ, 0x0 ;  /* 0x00000000ff037424 */ /* 0x000fc800078e00ff */
[----:B------:R-:W-:Y:S05]  /*bbd0*/  RET.REL.NODEC R2 `(matmul_kernel) ;  /* 0xffffff4402087950 */ /* 0x000fea0003c3ffff */
        .weak           $__internal_1_$__cuda_sm10x_tcgen05_guardrail_trap_phase_invalid_during_alloc
        .type           $__internal_1_$__cuda_sm10x_tcgen05_guardrail_trap_phase_invalid_during_alloc,@function
        .size           $__internal_1_$__cuda_sm10x_tcgen05_guardrail_trap_phase_invalid_during_alloc,($__internal_2_$__cuda_sm10x_tcgen05_guardrail_trap_unallocated_columns_being_dealloced - $__internal_1_$__cuda_sm10x_tcgen05_guardrail_trap_phase_invalid_during_alloc)
$__internal_1_$__cuda_sm10x_tcgen05_guardrail_trap_phase_invalid_during_alloc:
[----:B------:R-:W-:Y:S05]  /*bbe0*/  BPT.TRAP 0x1 ;  /* 0x000000040000795c */ /* 0x000fea0000300000 */
[----:B------:R-:W-:-:S04]  /*bbf0*/  IMAD.MOV.U32 R3, RZ, RZ, 0x0 ;  /* 0x00000000ff037424 */ /* 0x000fc800078e00ff */
[----:B------:R-:W-:Y:S05]  /*bc00*/  RET.REL.NODEC R2 `(matmul_kernel) ;  /* 0xffffff4002fc7950 */ /* 0x000fea0003c3ffff */
        .weak           $__internal_2_$__cuda_sm10x_tcgen05_guardrail_trap_unallocated_columns_being_dealloced
        .type           $__internal_2_$__cuda_sm10x_tcgen05_guardrail_trap_unallocated_columns_being_dealloced,@function
        .size           $__internal_2_$__cuda_sm10x_tcgen05_guardrail_trap_unallocated_columns_being_dealloced,(.L_x_20 - $__internal_2_$__cuda_sm10x_tcgen05_guardrail_trap_unallocated_columns_being_dealloced)
$__internal_2_$__cuda_sm10x_tcgen05_guardrail_trap_unallocated_columns_being_dealloced:
[----:B------:R-:W-:Y:S05]  /*bc10*/  BPT.TRAP 0x1 ;  /* 0x000000040000795c */ /* 0x000fea0000300000 */
[----:B------:R-:W-:-:S04]  /*bc20*/  IMAD.MOV.U32 R3, RZ, RZ, 0x0 ;  /* 0x00000000ff037424 */ /* 0x000fc800078e00ff */
[----:B------:R-:W-:Y:S05]  /*bc30*/  RET.REL.NODEC R2 `(matmul_kernel) ;  /* 0xffffff4002f07950 */ /* 0x000fea0003c3ffff */
.L_x_17:
[----:B------:R-:W-:-:S00]  /*bc40*/  BRA `(.L_x_17) ;  /* 0xfffffffc00fc7947 */ /* 0x000fc0000383ffff */
[----:B------:R-:W-:-:S00]  /*bc50*/  NOP ;  /* 0x0000000000007918 */ /* 0x000fc00000000000 */
        /* <DEDUP_REMOVED lines=10> */
.L_x_20:


//--------------------- .nv.shared.matmul_kernel  --------------------------
	.section	.nv.shared.matmul_kernel,"aw",@nobits
	.sectionflags	@""
	.align	16
	.zero		1024


//--------------------- .nv.shared.reserved.0     --------------------------
	.section	.nv.shared.reserved.0,"aw",@nobits
	.align	8
	.weak		__nv_reservedSMEM_offset_0_alias
	.size		__nv_reservedSMEM_offset_0_alias, 0, 64
	.other		__nv_reservedSMEM_offset_0_alias,@"STO_CUDA_RESERVED_SHARED STV_DEFAULT"
__nv_reservedSMEM_offset_0_alias:
	.zero		0
.nv.shared.reserved.0:
	.zero		64
	.weak		__nv_reservedSMEM_allocation_phase
	.type		__nv_reservedSMEM_allocation_phase,@object
	.size		__nv_reservedSMEM_allocation_phase,(.L_0 - __nv_reservedSMEM_allocation_phase)
__nv_reservedSMEM_allocation_phase:
	.zero		1
.L_0:
	.zero		7
	.weak		__nv_reservedSMEM_devtool_atexit_pc
	.type		__nv_reservedSMEM_devtool_atexit_pc,@object
	.size		__nv_reservedSMEM_devtool_atexit_pc,(__nv_reservedSMEM_allocation_mask - __nv_reservedSMEM_devtool_atexit_pc)
__nv_reservedSMEM_devtool_atexit_pc:
	.zero		8
	.weak		__nv_reservedSMEM_allocation_mask
	.type		__nv_reservedSMEM_allocation_mask,@object
	.size		__nv_reservedSMEM_allocation_mask,(.L_2 - __nv_reservedSMEM_allocation_mask)
__nv_reservedSMEM_allocation_mask:
	.zero		4
.L_2:


//--------------------- .nv.constant0.matmul_kernel --------------------------
	.section	.nv.constant0.matmul_kernel,"a",@progbits
	.sectionflags	@""
	.align	4
.nv.constant0.matmul_kernel:
	.zero		976


//--------------------- SYMBOLS --------------------------

	.type		.nv.reservedSmem.offset0,@object
	.size		.nv.reservedSmem.offset0,0x4
	.type		.nv.reservedSmem.cap,@object
	.size		.nv.reservedSmem.cap,0x4
